// auto-generated by cutlass_sweep.gemm — config: {"arch": "sm_100", "cluster_m": 2, "cluster_n": 1, "dtype": "bf16", "stages": 0, "tile_k": 32, "tile_m": 64, "tile_n": 256}
#include "cutlass/cutlass.h"
#include "cutlass/gemm/collective/collective_builder.hpp"
#include "cutlass/gemm/device/gemm_universal_adapter.h"
#include "cutlass/gemm/kernel/gemm_universal.hpp"
#include "cutlass/epilogue/collective/collective_builder.hpp"

using ElemA = cutlass::bfloat16_t;
using ElemB = cutlass::bfloat16_t;
using ElemCD = cutlass::bfloat16_t;
using Acc  = float;
using TileShape    = cute::Shape<cute::_64, cute::_256, cute::_32>;
using ClusterShape = cute::Shape<cute::_2, cute::_1, cute::_1>;

using CollectiveEpilogue = typename cutlass::epilogue::collective::CollectiveBuilder<
    cutlass::arch::Sm100, cutlass::arch::OpClassTensorOp,
    TileShape, ClusterShape,
    cutlass::epilogue::collective::EpilogueTileAuto,
    Acc, Acc,
    ElemCD, cutlass::layout::RowMajor, 128 / cutlass::sizeof_bits<ElemCD>::value,
    ElemCD, cutlass::layout::RowMajor, 128 / cutlass::sizeof_bits<ElemCD>::value,
    cutlass::epilogue::collective::EpilogueScheduleAuto
  >::CollectiveOp;

using CollectiveMainloop = typename cutlass::gemm::collective::CollectiveBuilder<
    cutlass::arch::Sm100, cutlass::arch::OpClassTensorOp,
    ElemA, cutlass::layout::RowMajor, 128 / cutlass::sizeof_bits<ElemA>::value,
    ElemB, cutlass::layout::ColumnMajor, 128 / cutlass::sizeof_bits<ElemB>::value,
    Acc,
    TileShape, ClusterShape,
    cutlass::gemm::collective::StageCountAutoCarveout<static_cast<int>(sizeof(typename CollectiveEpilogue::SharedStorage))>,
    cutlass::gemm::collective::KernelScheduleAuto
  >::CollectiveOp;

using GemmKernel = cutlass::gemm::kernel::GemmUniversal<
    cute::Shape<int,int,int,int>,
    CollectiveMainloop,
    CollectiveEpilogue
>;
using Gemm = cutlass::gemm::device::GemmUniversalAdapter<GemmKernel>;

// Force the device kernel symbol into the cubin without needing a host main.
auto* _anchor = &cutlass::device_kernel<GemmKernel>;


// ===== COMPILED SASS (sm_100a) =====

	.target	sm_100a

	.elftype	@"ET_EXEC"


//--------------------- .note.nv.tkinfo           --------------------------
	.section	.note.nv.tkinfo,"",@"SHT_NOTE"
	.sectionflags	@"SHF_NOTE_NV_TKINFO"
	.tkinfo
        /*0018*/ 	.word	0x00000002
        /*0030*/ 	.string	""
        /*0030*/ 	.string	"ptxas"
        /*0030*/ 	.string	"Cuda compilation tools, release 13.0, V13.0.88"
        /*0030*/ 	.string	"Build cuda_13.0.r13.0/compiler.36424714_0"
        /*0030*/ 	.string	"-arch sm_100a -m 64 "



//--------------------- .note.nv.cuinfo           --------------------------
	.section	.note.nv.cuinfo,"",@"SHT_NOTE"
	.sectionflags	@"SHF_NOTE_NV_CUINFO"
        /*0018*/ 	.short	0x0002
        /*001a*/ 	.short	0x0064
        /*001c*/ 	.short	0x0082
	.zero		2


//--------------------- .nv.info                  --------------------------
	.section	.nv.info,"",@"SHT_CUDA_INFO"
	.align	4


	//----- nvinfo : EIATTR_REGCOUNT
	.align		4
        /*0000*/ 	.byte	0x04, 0x2f
        /*0002*/ 	.short	(.L_19 - .L_18)
	.align		4
.L_18:
        /*0004*/ 	.word	index@(_ZN7cutlass13device_kernelINS_4gemm6kernel13GemmUniversalIN4cute5tupleIJiiiiEEENS1_10collective13CollectiveMmaINS1_35MainloopSm100TmaUmmaWarpSpecializedILi9ELi2ELi4ENS5_IJNS4_1CILi2EEENSA_ILi1EEESC_EEEEENS5_IJNSA_ILi64EEENSA_ILi256EEENSA_ILi32EEEEEENS_10bfloat16_tENS5_IJlSC_lEEESJ_SK_NS4_8TiledMMAINS4_8MMA_AtomIJNS4_20SM100_MMA_F16BF16_SSISJ_SJ_fLi64ELi256ELNS4_4UMMA5MajorE0ELSP_0ELNSO_7ScaleInE0ELSQ_0EEEEEENS4_6LayoutINS5_IJSC_SC_SC_EEENS5_IJNSA_ILi0EEESV_SV_EEEEENS5_IJNS4_10UnderscoreESY_SY_EEEEENS4_13SM90_TMA_LOADENS4_14ComposedLayoutINS4_7SwizzleILi2ELi4ELi3EEENS4_18smem_ptr_flag_bitsILi16EEENST_INS5_IJNSA_ILi8EEESH_EEENS5_IJSH_SC_EEEEEEEvNS4_8identityENS4_23SM90_TMA_LOAD_MULTICASTES1B_vS1C_EENS_8epilogue10collective18CollectiveEpilogueINS1F_23Sm100TmaWarpSpecializedILi4ELi2ELi32ELb1ELb0EEEJSI_NS5_IJNST_ISF_SC_EES1K_EEESJ_SK_SJ_SK_NS1F_6fusion15FusionCallbacksIS1J_NS1M_17LinearCombinationISJ_fSJ_fLNS_15FloatRoundStyleE2EEESI_S1L_JEEENS4_5SM1004TMEM4LOAD26SM100_TMEM_LOAD_16dp256b8xES11_NS12_INS13_ILi3ELi4ELi3EEES16_NST_INS5_IJS17_SF_EEENS5_IJSF_SC_EEEEEEENS4_17SM75_U32x4_LDSM_NENS4_14SM90_TMA_STOREES20_NS4_17SM90_U32x4_STSM_NENS4_39AutoVectorizingCopyWithAssumedAlignmentILi128EEEEEEvvEEEEvNT_6ParamsE)
        /*0008*/ 	.word	0x0000007a


	//----- nvinfo : EIATTR_FRAME_SIZE
	.align		4
.L_19:
        /*000c*/ 	.byte	0x04, 0x11
        /*000e*/ 	.short	(.L_21 - .L_20)
	.align		4
.L_20:
        /*0010*/ 	.word	index@($__internal_2_$__cuda_sm10x_tcgen05_guardrail_trap_unallocated_columns_being_dealloced)
        /*0014*/ 	.word	0x00000000


	//----- nvinfo : EIATTR_FRAME_SIZE
	.align		4
.L_21:
        /*0018*/ 	.byte	0x04, 0x11
        /*001a*/ 	.short	(.L_23 - .L_22)
	.align		4
.L_22:
        /*001c*/ 	.word	index@($__internal_1_$__cuda_sm10x_tcgen05_guardrail_trap_phase_invalid_during_alloc)
        /*0020*/ 	.word	0x00000000


	//----- nvinfo : EIATTR_FRAME_SIZE
	.align		4
.L_23:
        /*0024*/ 	.byte	0x04, 0x11
        /*0026*/ 	.short	(.L_25 - .L_24)
	.align		4
.L_24:
        /*0028*/ 	.word	index@($__internal_0_$__cuda_sm10x_tcgen05_guardrail_trap_col_being_dealloced_not_returned_by_alloc)
        /*002c*/ 	.word	0x00000000


	//----- nvinfo : EIATTR_FRAME_SIZE
	.align		4
.L_25:
        /*0030*/ 	.byte	0x04, 0x11
        /*0032*/ 	.short	(.L_27 - .L_26)
	.align		4
.L_26:
        /*0034*/ 	.word	index@(_ZN7cutlass13device_kernelINS_4gemm6kernel13GemmUniversalIN4cute5tupleIJiiiiEEENS1_10collective13CollectiveMmaINS1_35MainloopSm100TmaUmmaWarpSpecializedILi9ELi2ELi4ENS5_IJNS4_1CILi2EEENSA_ILi1EEESC_EEEEENS5_IJNSA_ILi64EEENSA_ILi256EEENSA_ILi32EEEEEENS_10bfloat16_tENS5_IJlSC_lEEESJ_SK_NS4_8TiledMMAINS4_8MMA_AtomIJNS4_20SM100_MMA_F16BF16_SSISJ_SJ_fLi64ELi256ELNS4_4UMMA5MajorE0ELSP_0ELNSO_7ScaleInE0ELSQ_0EEEEEENS4_6LayoutINS5_IJSC_SC_SC_EEENS5_IJNSA_ILi0EEESV_SV_EEEEENS5_IJNS4_10UnderscoreESY_SY_EEEEENS4_13SM90_TMA_LOADENS4_14ComposedLayoutINS4_7SwizzleILi2ELi4ELi3EEENS4_18smem_ptr_flag_bitsILi16EEENST_INS5_IJNSA_ILi8EEESH_EEENS5_IJSH_SC_EEEEEEEvNS4_8identityENS4_23SM90_TMA_LOAD_MULTICASTES1B_vS1C_EENS_8epilogue10collective18CollectiveEpilogueINS1F_23Sm100TmaWarpSpecializedILi4ELi2ELi32ELb1ELb0EEEJSI_NS5_IJNST_ISF_SC_EES1K_EEESJ_SK_SJ_SK_NS1F_6fusion15FusionCallbacksIS1J_NS1M_17LinearCombinationISJ_fSJ_fLNS_15FloatRoundStyleE2EEESI_S1L_JEEENS4_5SM1004TMEM4LOAD26SM100_TMEM_LOAD_16dp256b8xES11_NS12_INS13_ILi3ELi4ELi3EEES16_NST_INS5_IJS17_SF_EEENS5_IJSF_SC_EEEEEEENS4_17SM75_U32x4_LDSM_NENS4_14SM90_TMA_STOREES20_NS4_17SM90_U32x4_STSM_NENS4_39AutoVectorizingCopyWithAssumedAlignmentILi128EEEEEEvvEEEEvNT_6ParamsE)
        /*0038*/ 	.word	0x00000000


	//----- nvinfo : EIATTR_MIN_STACK_SIZE
	.align		4
.L_27:
        /*003c*/ 	.byte	0x04, 0x12
        /*003e*/ 	.short	(.L_29 - .L_28)
	.align		4
.L_28:
        /*0040*/ 	.word	index@(_ZN7cutlass13device_kernelINS_4gemm6kernel13GemmUniversalIN4cute5tupleIJiiiiEEENS1_10collective13CollectiveMmaINS1_35MainloopSm100TmaUmmaWarpSpecializedILi9ELi2ELi4ENS5_IJNS4_1CILi2EEENSA_ILi1EEESC_EEEEENS5_IJNSA_ILi64EEENSA_ILi256EEENSA_ILi32EEEEEENS_10bfloat16_tENS5_IJlSC_lEEESJ_SK_NS4_8TiledMMAINS4_8MMA_AtomIJNS4_20SM100_MMA_F16BF16_SSISJ_SJ_fLi64ELi256ELNS4_4UMMA5MajorE0ELSP_0ELNSO_7ScaleInE0ELSQ_0EEEEEENS4_6LayoutINS5_IJSC_SC_SC_EEENS5_IJNSA_ILi0EEESV_SV_EEEEENS5_IJNS4_10UnderscoreESY_SY_EEEEENS4_13SM90_TMA_LOADENS4_14ComposedLayoutINS4_7SwizzleILi2ELi4ELi3EEENS4_18smem_ptr_flag_bitsILi16EEENST_INS5_IJNSA_ILi8EEESH_EEENS5_IJSH_SC_EEEEEEEvNS4_8identityENS4_23SM90_TMA_LOAD_MULTICASTES1B_vS1C_EENS_8epilogue10collective18CollectiveEpilogueINS1F_23Sm100TmaWarpSpecializedILi4ELi2ELi32ELb1ELb0EEEJSI_NS5_IJNST_ISF_SC_EES1K_EEESJ_SK_SJ_SK_NS1F_6fusion15FusionCallbacksIS1J_NS1M_17LinearCombinationISJ_fSJ_fLNS_15FloatRoundStyleE2EEESI_S1L_JEEENS4_5SM1004TMEM4LOAD26SM100_TMEM_LOAD_16dp256b8xES11_NS12_INS13_ILi3ELi4ELi3EEES16_NST_INS5_IJS17_SF_EEENS5_IJSF_SC_EEEEEEENS4_17SM75_U32x4_LDSM_NENS4_14SM90_TMA_STOREES20_NS4_17SM90_U32x4_STSM_NENS4_39AutoVectorizingCopyWithAssumedAlignmentILi128EEEEEEvvEEEEvNT_6ParamsE)
        /*0044*/ 	.word	0x00000000
.L_29:


//--------------------- .nv.compat                --------------------------
	.section	.nv.compat,"",@"SHT_CUDA_COMPAT_INFO"
	.align	4
        /*0000*/ 	.byte	0x02, 0x09, 0x01, 0x00, 0x02, 0x02, 0x02, 0x00, 0x02, 0x05, 0x05, 0x00, 0x03, 0x07, 0x01, 0x01
        /*0010*/ 	.byte	0x02, 0x03, 0x01, 0x00, 0x02, 0x06, 0x01, 0x00, 0x04, 0x0b, 0x08, 0x00, 0x09, 0x00, 0x00, 0x00
        /*0020*/ 	.byte	0x00, 0x00, 0x00, 0x00


//--------------------- .nv.info._ZN7cutlass13device_kernelINS_4gemm6kernel13GemmUniversalIN4cute5tupleIJiiiiEEENS1_10collective13CollectiveMmaINS1_35MainloopSm100TmaUmmaWarpSpecializedILi9ELi2ELi4ENS5_IJNS4_1CILi2EEENSA_ILi1EEESC_EEEEENS5_IJNSA_ILi64EEENSA_ILi256EEENSA_ILi32EEEEEENS_10bfloat16_tENS5_IJlSC_lEEESJ_SK_NS4_8TiledMMAINS4_8MMA_AtomIJNS4_20SM100_MMA_F16BF16_SSISJ_SJ_fLi64ELi256ELNS4_4UMMA5MajorE0ELSP_0ELNSO_7ScaleInE0ELSQ_0EEEEEENS4_6LayoutINS5_IJSC_SC_SC_EEENS5_IJNSA_ILi0EEESV_SV_EEEEENS5_IJNS4_10UnderscoreESY_SY_EEEEENS4_13SM90_TMA_LOADENS4_14ComposedLayoutINS4_7SwizzleILi2ELi4ELi3EEENS4_18smem_ptr_flag_bitsILi16EEENST_INS5_IJNSA_ILi8EEESH_EEENS5_IJSH_SC_EEEEEEEvNS4_8identityENS4_23SM90_TMA_LOAD_MULTICASTES1B_vS1C_EENS_8epilogue10collective18CollectiveEpilogueINS1F_23Sm100TmaWarpSpecializedILi4ELi2ELi32ELb1ELb0EEEJSI_NS5_IJNST_ISF_SC_EES1K_EEESJ_SK_SJ_SK_NS1F_6fusion15FusionCallbacksIS1J_NS1M_17LinearCombinationISJ_fSJ_fLNS_15FloatRoundStyleE2EEESI_S1L_JEEENS4_5SM1004TMEM4LOAD26SM100_TMEM_LOAD_16dp256b8xES11_NS12_INS13_ILi3ELi4ELi3EEES16_NST_INS5_IJS17_SF_EEENS5_IJSF_SC_EEEEEEENS4_17SM75_U32x4_LDSM_NENS4_14SM90_TMA_STOREES20_NS4_17SM90_U32x4_STSM_NENS4_39AutoVectorizingCopyWithAssumedAlignmentILi128EEEEEEvvEEEEvNT_6ParamsE --------------------------
	.section	.nv.info._ZN7cutlass13device_kernelINS_4gemm6kernel13GemmUniversalIN4cute5tupleIJiiiiEEENS1_10collective13CollectiveMmaINS1_35MainloopSm100TmaUmmaWarpSpecializedILi9ELi2ELi4ENS5_IJNS4_1CILi2EEENSA_ILi1EEESC_EEEEENS5_IJNSA_ILi64EEENSA_ILi256EEENSA_ILi32EEEEEENS_10bfloat16_tENS5_IJlSC_lEEESJ_SK_NS4_8TiledMMAINS4_8MMA_AtomIJNS4_20SM100_MMA_F16BF16_SSISJ_SJ_fLi64ELi256ELNS4_4UMMA5MajorE0ELSP_0ELNSO_7ScaleInE0ELSQ_0EEEEEENS4_6LayoutINS5_IJSC_SC_SC_EEENS5_IJNSA_ILi0EEESV_SV_EEEEENS5_IJNS4_10UnderscoreESY_SY_EEEEENS4_13SM90_TMA_LOADENS4_14ComposedLayoutINS4_7SwizzleILi2ELi4ELi3EEENS4_18smem_ptr_flag_bitsILi16EEENST_INS5_IJNSA_ILi8EEESH_EEENS5_IJSH_SC_EEEEEEEvNS4_8identityENS4_23SM90_TMA_LOAD_MULTICASTES1B_vS1C_EENS_8epilogue10collective18CollectiveEpilogueINS1F_23Sm100TmaWarpSpecializedILi4ELi2ELi32ELb1ELb0EEEJSI_NS5_IJNST_ISF_SC_EES1K_EEESJ_SK_SJ_SK_NS1F_6fusion15FusionCallbacksIS1J_NS1M_17LinearCombinationISJ_fSJ_fLNS_15FloatRoundStyleE2EEESI_S1L_JEEENS4_5SM1004TMEM4LOAD26SM100_TMEM_LOAD_16dp256b8xES11_NS12_INS13_ILi3ELi4ELi3EEES16_NST_INS5_IJS17_SF_EEENS5_IJSF_SC_EEEEEEENS4_17SM75_U32x4_LDSM_NENS4_14SM90_TMA_STOREES20_NS4_17SM90_U32x4_STSM_NENS4_39AutoVectorizingCopyWithAssumedAlignmentILi128EEEEEEvvEEEEvNT_6ParamsE,"",@"SHT_CUDA_INFO"
	.sectionflags	@""
	.align	4


	//----- nvinfo : EIATTR_CUDA_API_VERSION
	.align		4
        /*0000*/ 	.byte	0x04, 0x37
        /*0002*/ 	.short	(.L_31 - .L_30)
.L_30:
        /*0004*/ 	.word	0x00000082


	//----- nvinfo : EIATTR_KPARAM_INFO
	.align		4
.L_31:
        /*0008*/ 	.byte	0x04, 0x17
        /*000a*/ 	.short	(.L_33 - .L_32)
.L_32:
        /*000c*/ 	.word	0x00000000
        /*0010*/ 	.short	0x0000
        /*0012*/ 	.short	0x0000
        /*0014*/ 	.byte	0x00, 0xf0, 0x01, 0x20


	//----- nvinfo : EIATTR_AT_ENTRY_FRAGMENTS
	.align		4
.L_33:
        /*0018*/ 	.byte	0x04, 0x4f
        /*001a*/ 	.short	(.L_35 - .L_34)


	//   ....[0]....
.L_34:
        /*001c*/ 	.word	0x00000006


	//----- nvinfo : EIATTR_RESERVED_SMEM_USED
	.align		4
.L_35:
        /*0020*/ 	.byte	0x01, 0x41
	.zero		2


	//----- nvinfo : EIATTR_SPARSE_MMA_MASK
	.align		4
        /*0024*/ 	.byte	0x03, 0x50
        /*0026*/ 	.short	0x0000


	//----- nvinfo : EIATTR_TCGEN05_1CTA_USED
	.align		4
        /*0028*/ 	.byte	0x01, 0x51
	.zero		2


	//----- nvinfo : EIATTR_MAXREG_COUNT
	.align		4
        /*002c*/ 	.byte	0x03, 0x1b
        /*002e*/ 	.short	0x00ff


	//----- nvinfo : EIATTR_NUM_BARRIERS
	.align		4
        /*0030*/ 	.byte	0x02, 0x4c
        /*0032*/ 	.byte	0x07
	.zero		1


	//----- nvinfo : EIATTR_EXTERNS
	.align		4
        /*0034*/ 	.byte	0x04, 0x0f
        /*0036*/ 	.short	(.L_37 - .L_36)


	//   ....[0]....
	.align		4
.L_36:
        /*0038*/ 	.word	index@(__assertfail)


	//----- nvinfo : EIATTR_MERCURY_ISA_VERSION
	.align		4
.L_37:
        /*003c*/ 	.byte	0x03, 0x5f
        /*003e*/ 	.short	0x0101


	//----- nvinfo : EIATTR_INT_WARP_WIDE_INSTR_OFFSETS
	.align		4
        /*0040*/ 	.byte	0x04, 0x31
        /*0042*/ 	.short	(.L_39 - .L_38)


	//   ....[0]....
.L_38:
        /*0044*/ 	.word	0x00003fd0


	//   ....[1]....
        /*0048*/ 	.word	0x00003ff0


	//   ....[2]....
        /*004c*/ 	.word	0x00004020


	//   ....[3]....
        /*0050*/ 	.word	0x00004c30


	//   ....[4]....
        /*0054*/ 	.word	0x00004c90


	//   ....[5]....
        /*0058*/ 	.word	0x00004d70


	//   ....[6]....
        /*005c*/ 	.word	0x00004df0


	//   ....[7]....
        /*0060*/ 	.word	0x00004ee0


	//   ....[8]....
        /*0064*/ 	.word	0x00004f70


	//   ....[9]....
        /*0068*/ 	.word	0x00005060


	//   ....[10]....
        /*006c*/ 	.word	0x00005110


	//----- nvinfo : EIATTR_COOP_GROUP_MASK_REGIDS
	.align		4
.L_39:
        /*0070*/ 	.byte	0x04, 0x29
        /*0072*/ 	.short	(.L_41 - .L_40)


	//   ....[0]....
.L_40:
        /*0074*/ 	.word	0xffffffff


	//   ....[1]....
        /*0078*/ 	.word	0xffffffff


	//   ....[2]....
        /*007c*/ 	.word	0xffffffff


	//   ....[3]....
        /*0080*/ 	.word	0xffffffff


	//   ....[4]....
        /*0084*/ 	.word	0xffffffff


	//   ....[5]....
        /*0088*/ 	.word	0xffffffff


	//   ....[6]....
        /*008c*/ 	.word	0xffffffff


	//   ....[7]....
        /*0090*/ 	.word	0xffffffff


	//   ....[8]....
        /*0094*/ 	.word	0xffffffff


	//   ....[9]....
        /*0098*/ 	.word	0xffffffff


	//   ....[10]....
        /*009c*/ 	.word	0xffffffff


	//   ....[11]....
        /*00a0*/ 	.word	0xffffffff


	//   ....[12]....
        /*00a4*/ 	.word	0xffffffff


	//   ....[13]....
        /*00a8*/ 	.word	0xffffffff


	//----- nvinfo : EIATTR_COOP_GROUP_INSTR_OFFSETS
	.align		4
.L_41:
        /*00ac*/ 	.byte	0x04, 0x28
        /*00ae*/ 	.short	(.L_43 - .L_42)


	//   ....[0]....
.L_42:
        /*00b0*/ 	.word	0x00000080


	//   ....[1]....
        /*00b4*/ 	.word	0x000004f0


	//   ....[2]....
        /*00b8*/ 	.word	0x00000750


	//   ....[3]....
        /*00bc*/ 	.word	0x000008f0


	//   ....[4]....
        /*00c0*/ 	.word	0x000009f0


	//   ....[5]....
        /*00c4*/ 	.word	0x00000b60


	//   ....[6]....
        /*00c8*/ 	.word	0x00000d00


	//   ....[7]....
        /*00cc*/ 	.word	0x00000ec0


	//   ....[8]....
        /*00d0*/ 	.word	0x000020e0


	//   ....[9]....
        /*00d4*/ 	.word	0x000032a0


	//   ....[10]....
        /*00d8*/ 	.word	0x000034b0


	//   ....[11]....
        /*00dc*/ 	.word	0x000034e0


	//   ....[12]....
        /*00e0*/ 	.word	0x00003eb0


	//   ....[13]....
        /*00e4*/ 	.word	0x000040e0


	//----- nvinfo : EIATTR_VRC_CTA_INIT_COUNT
	.align		4
.L_43:
        /*00e8*/ 	.byte	0x02, 0x4a
        /*00ea*/ 	.byte	0x80
	.zero		1


	//----- nvinfo : EIATTR_SYSCALL_OFFSETS
	.align		4
        /*00ec*/ 	.byte	0x04, 0x46
        /*00ee*/ 	.short	(.L_45 - .L_44)


	//   ....[0]....
.L_44:
        /*00f0*/ 	.word	0x00005da0


	//   ....[1]....
        /*00f4*/ 	.word	0x00005e90


	//   ....[2]....
        /*00f8*/ 	.word	0x00006700


	//   ....[3]....
        /*00fc*/ 	.word	0x000073c0


	//   ....[4]....
        /*0100*/ 	.word	0x00008030


	//   ....[5]....
        /*0104*/ 	.word	0x00008c90


	//----- nvinfo : EIATTR_MBARRIER_INSTR_OFFSETS
	.align		4
.L_45:
        /*0108*/ 	.byte	0x04, 0x39
        /*010a*/ 	.short	(.L_47 - .L_46)


	//   ....[0]....
.L_46:
        /*010c*/ 	.word	0x00000610
        /*0110*/ 	.word	0x000000ff
        /*0114*/ 	.word	0x00000000
        /*0118*/ 	.short	0x0100
        /*011a*/ 	.byte	0x04
	.zero		1


	//   ....[1]....
        /*011c*/ 	.word	0x00000620
        /*0120*/ 	.word	0x000000ff
        /*0124*/ 	.word	0x00000048
        /*0128*/ 	.short	0x0100
        /*012a*/ 	.byte	0x04
	.zero		1


	//   ....[2]....
        /*012c*/ 	.word	0x00000630
        /*0130*/ 	.word	0x000000ff
        /*0134*/ 	.word	0x00000008
        /*0138*/ 	.short	0x0100
        /*013a*/ 	.byte	0x04
	.zero		1


	//   ....[3]....
        /*013c*/ 	.word	0x00000640
        /*0140*/ 	.word	0x000000ff
        /*0144*/ 	.word	0x00000050
        /*0148*/ 	.short	0x0100
        /*014a*/ 	.byte	0x04
	.zero		1


	//   ....[4]....
        /*014c*/ 	.word	0x00000650
        /*0150*/ 	.word	0x000000ff
        /*0154*/ 	.word	0x00000010
        /*0158*/ 	.short	0x0100
        /*015a*/ 	.byte	0x04
	.zero		1


	//   ....[5]....
        /*015c*/ 	.word	0x00000660
        /*0160*/ 	.word	0x000000ff
        /*0164*/ 	.word	0x00000058
        /*0168*/ 	.short	0x0100
        /*016a*/ 	.byte	0x04
	.zero		1


	//   ....[6]....
        /*016c*/ 	.word	0x00000670
        /*0170*/ 	.word	0x000000ff
        /*0174*/ 	.word	0x00000018
        /*0178*/ 	.short	0x0100
        /*017a*/ 	.byte	0x04
	.zero		1


	//   ....[7]....
        /*017c*/ 	.word	0x00000680
        /*0180*/ 	.word	0x000000ff
        /*0184*/ 	.word	0x00000060
        /*0188*/ 	.short	0x0100
        /*018a*/ 	.byte	0x04
	.zero		1


	//   ....[8]....
        /*018c*/ 	.word	0x00000690
        /*0190*/ 	.word	0x000000ff
        /*0194*/ 	.word	0x00000020
        /*0198*/ 	.short	0x0100
        /*019a*/ 	.byte	0x04
	.zero		1


	//   ....[9]....
        /*019c*/ 	.word	0x000006a0
        /*01a0*/ 	.word	0x000000ff
        /*01a4*/ 	.word	0x00000068
        /*01a8*/ 	.short	0x0100
        /*01aa*/ 	.byte	0x04
	.zero		1


	//   ....[10]....
        /*01ac*/ 	.word	0x000006b0
        /*01b0*/ 	.word	0x000000ff
        /*01b4*/ 	.word	0x00000028
        /*01b8*/ 	.short	0x0100
        /*01ba*/ 	.byte	0x04
	.zero		1


	//   ....[11]....
        /*01bc*/ 	.word	0x000006c0
        /*01c0*/ 	.word	0x000000ff
        /*01c4*/ 	.word	0x00000070
        /*01c8*/ 	.short	0x0100
        /*01ca*/ 	.byte	0x04
	.zero		1


	//   ....[12]....
        /*01cc*/ 	.word	0x000006d0
        /*01d0*/ 	.word	0x000000ff
        /*01d4*/ 	.word	0x00000030
        /*01d8*/ 	.short	0x0100
        /*01da*/ 	.byte	0x04
	.zero		1


	//   ....[13]....
        /*01dc*/ 	.word	0x000006e0
        /*01e0*/ 	.word	0x000000ff
        /*01e4*/ 	.word	0x00000078
        /*01e8*/ 	.short	0x0100
        /*01ea*/ 	.byte	0x04
	.zero		1


	//   ....[14]....
        /*01ec*/ 	.word	0x000006f0
        /*01f0*/ 	.word	0x000000ff
        /*01f4*/ 	.word	0x00000038
        /*01f8*/ 	.short	0x0100
        /*01fa*/ 	.byte	0x04
	.zero		1


	//   ....[15]....
        /*01fc*/ 	.word	0x00000700
        /*0200*/ 	.word	0x000000ff
        /*0204*/ 	.word	0x00000080
        /*0208*/ 	.short	0x0100
        /*020a*/ 	.byte	0x04
	.zero		1


	//   ....[16]....
        /*020c*/ 	.word	0x00000710
        /*0210*/ 	.word	0x000000ff
        /*0214*/ 	.word	0x00000040
        /*0218*/ 	.short	0x0100
        /*021a*/ 	.byte	0x04
	.zero		1


	//   ....[17]....
        /*021c*/ 	.word	0x00000720
        /*0220*/ 	.word	0x000000ff
        /*0224*/ 	.word	0x00000088
        /*0228*/ 	.short	0x0100
        /*022a*/ 	.byte	0x04
	.zero		1


	//   ....[18]....
        /*022c*/ 	.word	0x00000860
        /*0230*/ 	.word	0x000000ff
        /*0234*/ 	.word	0x00000090
        /*0238*/ 	.short	0x0100
        /*023a*/ 	.byte	0x04
	.zero		1


	//   ....[19]....
        /*023c*/ 	.word	0x00000870
        /*0240*/ 	.word	0x000000ff
        /*0244*/ 	.word	0x000000b0
        /*0248*/ 	.short	0x0100
        /*024a*/ 	.byte	0x04
	.zero		1


	//   ....[20]....
        /*024c*/ 	.word	0x00000880
        /*0250*/ 	.word	0x000000ff
        /*0254*/ 	.word	0x00000098
        /*0258*/ 	.short	0x0100
        /*025a*/ 	.byte	0x04
	.zero		1


	//   ....[21]....
        /*025c*/ 	.word	0x00000890
        /*0260*/ 	.word	0x000000ff
        /*0264*/ 	.word	0x000000b8
        /*0268*/ 	.short	0x0100
        /*026a*/ 	.byte	0x04
	.zero		1


	//   ....[22]....
        /*026c*/ 	.word	0x000008a0
        /*0270*/ 	.word	0x000000ff
        /*0274*/ 	.word	0x000000a0
        /*0278*/ 	.short	0x0100
        /*027a*/ 	.byte	0x04
	.zero		1


	//   ....[23]....
        /*027c*/ 	.word	0x000008b0
        /*0280*/ 	.word	0x000000ff
        /*0284*/ 	.word	0x000000c0
        /*0288*/ 	.short	0x0100
        /*028a*/ 	.byte	0x04
	.zero		1


	//   ....[24]....
        /*028c*/ 	.word	0x000008c0
        /*0290*/ 	.word	0x000000ff
        /*0294*/ 	.word	0x000000a8
        /*0298*/ 	.short	0x0100
        /*029a*/ 	.byte	0x04
	.zero		1


	//   ....[25]....
        /*029c*/ 	.word	0x000008d0
        /*02a0*/ 	.word	0x000000ff
        /*02a4*/ 	.word	0x000000c8
        /*02a8*/ 	.short	0x0100
        /*02aa*/ 	.byte	0x04
	.zero		1


	//   ....[26]....
        /*02ac*/ 	.word	0x000009c0
        /*02b0*/ 	.word	0x000000ff
        /*02b4*/ 	.word	0x000000d0
        /*02b8*/ 	.short	0x0100
        /*02ba*/ 	.byte	0x06
	.zero		1


	//   ....[27]....
        /*02bc*/ 	.word	0x000009d0
        /*02c0*/ 	.word	0x000000ff
        /*02c4*/ 	.word	0x000000d8
        /*02c8*/ 	.short	0x0100
        /*02ca*/ 	.byte	0x06
	.zero		1


	//   ....[28]....
        /*02cc*/ 	.word	0x00000b10
        /*02d0*/ 	.word	0x000000ff
        /*02d4*/ 	.word	0x000000e0
        /*02d8*/ 	.short	0x0100
        /*02da*/ 	.byte	0x06
	.zero		1


	//   ....[29]....
        /*02dc*/ 	.word	0x00000b20
        /*02e0*/ 	.word	0x000000ff
        /*02e4*/ 	.word	0x000000f0
        /*02e8*/ 	.short	0x0100
        /*02ea*/ 	.byte	0x06
	.zero		1


	//   ....[30]....
        /*02ec*/ 	.word	0x00000b30
        /*02f0*/ 	.word	0x000000ff
        /*02f4*/ 	.word	0x000000e8
        /*02f8*/ 	.short	0x0100
        /*02fa*/ 	.byte	0x06
	.zero		1


	//   ....[31]....
        /*02fc*/ 	.word	0x00000b40
        /*0300*/ 	.word	0x000000ff
        /*0304*/ 	.word	0x000000f8
        /*0308*/ 	.short	0x0100
        /*030a*/ 	.byte	0x06
	.zero		1


	//   ....[32]....
        /*030c*/ 	.word	0x00000c70
        /*0310*/ 	.word	0x000000ff
        /*0314*/ 	.word	0x00000100
        /*0318*/ 	.short	0x0100
        /*031a*/ 	.byte	0x04
	.zero		1


	//   ....[33]....
        /*031c*/ 	.word	0x00000c80
        /*0320*/ 	.word	0x000000ff
        /*0324*/ 	.word	0x00000120
        /*0328*/ 	.short	0x0100
        /*032a*/ 	.byte	0x04
	.zero		1


	//   ....[34]....
        /*032c*/ 	.word	0x00000c90
        /*0330*/ 	.word	0x000000ff
        /*0334*/ 	.word	0x00000108
        /*0338*/ 	.short	0x0100
        /*033a*/ 	.byte	0x04
	.zero		1


	//   ....[35]....
        /*033c*/ 	.word	0x00000ca0
        /*0340*/ 	.word	0x000000ff
        /*0344*/ 	.word	0x00000128
        /*0348*/ 	.short	0x0100
        /*034a*/ 	.byte	0x04
	.zero		1


	//   ....[36]....
        /*034c*/ 	.word	0x00000cb0
        /*0350*/ 	.word	0x000000ff
        /*0354*/ 	.word	0x00000110
        /*0358*/ 	.short	0x0100
        /*035a*/ 	.byte	0x04
	.zero		1


	//   ....[37]....
        /*035c*/ 	.word	0x00000cc0
        /*0360*/ 	.word	0x000000ff
        /*0364*/ 	.word	0x00000130
        /*0368*/ 	.short	0x0100
        /*036a*/ 	.byte	0x04
	.zero		1


	//   ....[38]....
        /*036c*/ 	.word	0x00000cd0
        /*0370*/ 	.word	0x000000ff
        /*0374*/ 	.word	0x00000118
        /*0378*/ 	.short	0x0100
        /*037a*/ 	.byte	0x04
	.zero		1


	//   ....[39]....
        /*037c*/ 	.word	0x00000ce0
        /*0380*/ 	.word	0x000000ff
        /*0384*/ 	.word	0x00000138
        /*0388*/ 	.short	0x0100
        /*038a*/ 	.byte	0x04
	.zero		1


	//   ....[40]....
        /*038c*/ 	.word	0x00000dd0
        /*0390*/ 	.word	0x000000ff
        /*0394*/ 	.word	0x00000140
        /*0398*/ 	.short	0x0100
        /*039a*/ 	.byte	0x04
	.zero		1


	//   ....[41]....
        /*039c*/ 	.word	0x00000de0
        /*03a0*/ 	.word	0x000000ff
        /*03a4*/ 	.word	0x00000150
        /*03a8*/ 	.short	0x0100
        /*03aa*/ 	.byte	0x04
	.zero		1


	//   ....[42]....
        /*03ac*/ 	.word	0x00000df0
        /*03b0*/ 	.word	0x000000ff
        /*03b4*/ 	.word	0x00000148
        /*03b8*/ 	.short	0x0100
        /*03ba*/ 	.byte	0x04
	.zero		1


	//   ....[43]....
        /*03bc*/ 	.word	0x00000e00
        /*03c0*/ 	.word	0x000000ff
        /*03c4*/ 	.word	0x00000158
        /*03c8*/ 	.short	0x0100
        /*03ca*/ 	.byte	0x04
	.zero		1


	//   ....[44]....
        /*03cc*/ 	.word	0x00001980
        /*03d0*/ 	.word	0x00000000
        /*03d4*/ 	.word	0x00000150
        /*03d8*/ 	.short	0x010a
        /*03da*/ 	.byte	0xff
	.zero		1


	//   ....[45]....
        /*03dc*/ 	.word	0x000019a0
        /*03e0*/ 	.word	0x00000000
        /*03e4*/ 	.word	0x00000140
        /*03e8*/ 	.short	0x0101
        /*03ea*/ 	.byte	0xff
	.zero		1


	//   ....[46]....
        /*03ec*/ 	.word	0x00001a60
        /*03f0*/ 	.word	0x000000ff
        /*03f4*/ 	.word	0x00000048
        /*03f8*/ 	.short	0x010a
        /*03fa*/ 	.byte	0x04
	.zero		1


	//   ....[47]....
        /*03fc*/ 	.word	0x00001ae0
        /*0400*/ 	.word	0x000000ff
        /*0404*/ 	.word	0x00000048
        /*0408*/ 	.short	0x010a
        /*040a*/ 	.byte	0x21
	.zero		1


	//   ....[48]....
        /*040c*/ 	.word	0x00001c70
        /*0410*/ 	.word	0x000000ff
        /*0414*/ 	.word	0x00000048
        /*0418*/ 	.short	0x010a
        /*041a*/ 	.byte	0x08
	.zero		1


	//   ....[49]....
        /*041c*/ 	.word	0x00001da0
        /*0420*/ 	.word	0x000000ff
        /*0424*/ 	.word	0x000000d8
        /*0428*/ 	.short	0x0101
        /*042a*/ 	.byte	0x07
	.zero		1


	//   ....[50]....
        /*042c*/ 	.word	0x00001dc0
        /*0430*/ 	.word	0x000000ff
        /*0434*/ 	.word	0x00000048
        /*0438*/ 	.short	0x010a
        /*043a*/ 	.byte	0x04
	.zero		1


	//   ....[51]....
        /*043c*/ 	.word	0x00001e40
        /*0440*/ 	.word	0x000000ff
        /*0444*/ 	.word	0x00000048
        /*0448*/ 	.short	0x010a
        /*044a*/ 	.byte	0x09
	.zero		1


	//   ....[52]....
        /*044c*/ 	.word	0x00001fe0
        /*0450*/ 	.word	0x000000ff
        /*0454*/ 	.word	0x00000048
        /*0458*/ 	.short	0x010a
        /*045a*/ 	.byte	0x06
	.zero		1


	//   ....[53]....
        /*045c*/ 	.word	0x00002110
        /*0460*/ 	.word	0x00000003
        /*0464*/ 	.word	0x000000e0
        /*0468*/ 	.short	0x010a
        /*046a*/ 	.byte	0xff
	.zero		1


	//   ....[54]....
        /*046c*/ 	.word	0x00002260
        /*0470*/ 	.word	0x00000000
        /*0474*/ 	.word	0x00000000
        /*0478*/ 	.short	0x0101
        /*047a*/ 	.byte	0xff
	.zero		1


	//   ....[55]....
        /*047c*/ 	.word	0x00002820
        /*0480*/ 	.word	0x000000ff
        /*0484*/ 	.word	0x00000000
        /*0488*/ 	.short	0x010a
        /*048a*/ 	.byte	0x04
	.zero		1


	//   ....[56]....
        /*048c*/ 	.word	0x000028b0
        /*0490*/ 	.word	0x000000ff
        /*0494*/ 	.word	0x00000000
        /*0498*/ 	.short	0x010a
        /*049a*/ 	.byte	0x05
	.zero		1


	//   ....[57]....
        /*049c*/ 	.word	0x00002940
        /*04a0*/ 	.word	0x000000ff
        /*04a4*/ 	.word	0x00000000
        /*04a8*/ 	.short	0x010a
        /*04aa*/ 	.byte	0x05
	.zero		1


	//   ....[58]....
        /*04ac*/ 	.word	0x000029d0
        /*04b0*/ 	.word	0x000000ff
        /*04b4*/ 	.word	0x00000000
        /*04b8*/ 	.short	0x010a
        /*04ba*/ 	.byte	0x05
	.zero		1


	//   ....[59]....
        /*04bc*/ 	.word	0x00002a60
        /*04c0*/ 	.word	0x000000ff
        /*04c4*/ 	.word	0x00000000
        /*04c8*/ 	.short	0x010a
        /*04ca*/ 	.byte	0x05
	.zero		1


	//   ....[60]....
        /*04cc*/ 	.word	0x00002af0
        /*04d0*/ 	.word	0x000000ff
        /*04d4*/ 	.word	0x00000000
        /*04d8*/ 	.short	0x010a
        /*04da*/ 	.byte	0x05
	.zero		1


	//   ....[61]....
        /*04dc*/ 	.word	0x00002b80
        /*04e0*/ 	.word	0x000000ff
        /*04e4*/ 	.word	0x00000000
        /*04e8*/ 	.short	0x010a
        /*04ea*/ 	.byte	0x05
	.zero		1


	//   ....[62]....
        /*04ec*/ 	.word	0x00002c10
        /*04f0*/ 	.word	0x000000ff
        /*04f4*/ 	.word	0x00000000
        /*04f8*/ 	.short	0x010a
        /*04fa*/ 	.byte	0x05
	.zero		1


	//   ....[63]....
        /*04fc*/ 	.word	0x00002cb0
        /*0500*/ 	.word	0x00000000
        /*0504*/ 	.word	0x00000000
        /*0508*/ 	.short	0x010a
        /*050a*/ 	.byte	0xff
	.zero		1


	//   ....[64]....
        /*050c*/ 	.word	0x00002df0
        /*0510*/ 	.word	0x00000002
        /*0514*/ 	.word	0x00000140
        /*0518*/ 	.short	0x010a
        /*051a*/ 	.byte	0xff
	.zero		1


	//   ....[65]....
        /*051c*/ 	.word	0x00002e50
        /*0520*/ 	.word	0x00000004
        /*0524*/ 	.word	0x00000000
        /*0528*/ 	.short	0x0101
        /*052a*/ 	.byte	0xff
	.zero		1


	//   ....[66]....
        /*052c*/ 	.word	0x00002e70
        /*0530*/ 	.word	0x000000ff
        /*0534*/ 	.word	0x000000f0
        /*0538*/ 	.short	0x010a
        /*053a*/ 	.byte	0x04
	.zero		1


	//   ....[67]....
        /*053c*/ 	.word	0x00002f90
        /*0540*/ 	.word	0x00000002
        /*0544*/ 	.word	0x000000e0
        /*0548*/ 	.short	0x010a
        /*054a*/ 	.byte	0xff
	.zero		1


	//   ....[68]....
        /*054c*/ 	.word	0x000030a0
        /*0550*/ 	.word	0x00000002
        /*0554*/ 	.word	0x00000000
        /*0558*/ 	.short	0x0101
        /*055a*/ 	.byte	0xff
	.zero		1


	//   ....[69]....
        /*055c*/ 	.word	0x00003130
        /*0560*/ 	.word	0x000000ff
        /*0564*/ 	.word	0x000000f0
        /*0568*/ 	.short	0x0106
        /*056a*/ 	.byte	0x04
	.zero		1


	//   ....[70]....
        /*056c*/ 	.word	0x00003150
        /*0570*/ 	.word	0x000000ff
        /*0574*/ 	.word	0x000000f0
        /*0578*/ 	.short	0x010a
        /*057a*/ 	.byte	0x04
	.zero		1


	//   ....[71]....
        /*057c*/ 	.word	0x000031e0
        /*0580*/ 	.word	0x000000ff
        /*0584*/ 	.word	0x000000f0
        /*0588*/ 	.short	0x0106
        /*058a*/ 	.byte	0x07
	.zero		1


	//   ....[72]....
        /*058c*/ 	.word	0x00003220
        /*0590*/ 	.word	0x00000000
        /*0594*/ 	.word	0x000000f0
        /*0598*/ 	.short	0x010a
        /*059a*/ 	.byte	0xff
	.zero		1


	//   ....[73]....
        /*059c*/ 	.word	0x00003740
        /*05a0*/ 	.word	0x00000000
        /*05a4*/ 	.word	0x000000e0
        /*05a8*/ 	.short	0x010a
        /*05aa*/ 	.byte	0xff
	.zero		1


	//   ....[74]....
        /*05ac*/ 	.word	0x00003840
        /*05b0*/ 	.word	0x00000003
        /*05b4*/ 	.word	0x00000000
        /*05b8*/ 	.short	0x0101
        /*05ba*/ 	.byte	0xff
	.zero		1


	//   ....[75]....
        /*05bc*/ 	.word	0x00003850
        /*05c0*/ 	.word	0x000000ff
        /*05c4*/ 	.word	0x00000000
        /*05c8*/ 	.short	0x010a
        /*05ca*/ 	.byte	0x04
	.zero		1


	//   ....[76]....
        /*05cc*/ 	.word	0x000038d0
        /*05d0*/ 	.word	0x000000ff
        /*05d4*/ 	.word	0x00000120
        /*05d8*/ 	.short	0x010a
        /*05da*/ 	.byte	0x17
	.zero		1


	//   ....[77]....
        /*05dc*/ 	.word	0x000039b0
        /*05e0*/ 	.word	0x000000ff
        /*05e4*/ 	.word	0x00000000
        /*05e8*/ 	.short	0x010a
        /*05ea*/ 	.byte	0x05
	.zero		1


	//   ....[78]....
        /*05ec*/ 	.word	0x00003af0
        /*05f0*/ 	.word	0x000000ff
        /*05f4*/ 	.word	0x00000000
        /*05f8*/ 	.short	0x010a
        /*05fa*/ 	.byte	0x04
	.zero		1


	//   ....[79]....
        /*05fc*/ 	.word	0x00003ce0
        /*0600*/ 	.word	0x000000ff
        /*0604*/ 	.word	0x00000000
        /*0608*/ 	.short	0x010a
        /*060a*/ 	.byte	0x04
	.zero		1


	//   ....[80]....
        /*060c*/ 	.word	0x00003d70
        /*0610*/ 	.word	0x000000ff
        /*0614*/ 	.word	0x00000000
        /*0618*/ 	.short	0x010a
        /*061a*/ 	.byte	0x05
	.zero		1


	//   ....[81]....
        /*061c*/ 	.word	0x00003e00
        /*0620*/ 	.word	0x000000ff
        /*0624*/ 	.word	0x00000000
        /*0628*/ 	.short	0x010a
        /*062a*/ 	.byte	0x05
	.zero		1


	//   ....[82]....
        /*062c*/ 	.word	0x00003e90
        /*0630*/ 	.word	0x000000ff
        /*0634*/ 	.word	0x00000000
        /*0638*/ 	.short	0x010a
        /*063a*/ 	.byte	0x04
	.zero		1


	//   ....[83]....
        /*063c*/ 	.word	0x000043f0
        /*0640*/ 	.word	0x00000008
        /*0644*/ 	.word	0x000000e0
        /*0648*/ 	.short	0x010a
        /*064a*/ 	.byte	0xff
	.zero		1


	//   ....[84]....
        /*064c*/ 	.word	0x00004560
        /*0650*/ 	.word	0x00000000
        /*0654*/ 	.word	0x00000000
        /*0658*/ 	.short	0x0101
        /*065a*/ 	.byte	0xff
	.zero		1


	//   ....[85]....
        /*065c*/ 	.word	0x00004a40
        /*0660*/ 	.word	0x000000ff
        /*0664*/ 	.word	0x000000d8
        /*0668*/ 	.short	0x010a
        /*066a*/ 	.byte	0x15
	.zero		1


	//   ....[86]....
        /*066c*/ 	.word	0x00004bd0
        /*0670*/ 	.word	0x000000ff
        /*0674*/ 	.word	0x000000b0
        /*0678*/ 	.short	0x010a
        /*067a*/ 	.byte	0x15
	.zero		1


	//   ....[87]....
        /*067c*/ 	.word	0x00004d20
        /*0680*/ 	.word	0x000000ff
        /*0684*/ 	.word	0x00000090
        /*0688*/ 	.short	0x010b
        /*068a*/ 	.byte	0x15
	.zero		1


	//   ....[88]....
        /*068c*/ 	.word	0x00004d30
        /*0690*/ 	.word	0x000000ff
        /*0694*/ 	.word	0x00000000
        /*0698*/ 	.short	0x0101
        /*069a*/ 	.byte	0x32
	.zero		1


	//   ....[89]....
        /*069c*/ 	.word	0x00004d40
        /*06a0*/ 	.word	0x000000ff
        /*06a4*/ 	.word	0x000000b8
        /*06a8*/ 	.short	0x010a
        /*06aa*/ 	.byte	0x15
	.zero		1


	//   ....[90]....
        /*06ac*/ 	.word	0x00004e90
        /*06b0*/ 	.word	0x000000ff
        /*06b4*/ 	.word	0x00000098
        /*06b8*/ 	.short	0x010b
        /*06ba*/ 	.byte	0x15
	.zero		1


	//   ....[91]....
        /*06bc*/ 	.word	0x00004ea0
        /*06c0*/ 	.word	0x000000ff
        /*06c4*/ 	.word	0x00000000
        /*06c8*/ 	.short	0x0101
        /*06ca*/ 	.byte	0x31
	.zero		1


	//   ....[92]....
        /*06cc*/ 	.word	0x00004eb0
        /*06d0*/ 	.word	0x000000ff
        /*06d4*/ 	.word	0x000000c0
        /*06d8*/ 	.short	0x010a
        /*06da*/ 	.byte	0x15
	.zero		1


	//   ....[93]....
        /*06dc*/ 	.word	0x00005010
        /*06e0*/ 	.word	0x000000ff
        /*06e4*/ 	.word	0x000000a0
        /*06e8*/ 	.short	0x010b
        /*06ea*/ 	.byte	0x15
	.zero		1


	//   ....[94]....
        /*06ec*/ 	.word	0x00005020
        /*06f0*/ 	.word	0x000000ff
        /*06f4*/ 	.word	0x00000000
        /*06f8*/ 	.short	0x0101
        /*06fa*/ 	.byte	0x30
	.zero		1


	//   ....[95]....
        /*06fc*/ 	.word	0x00005030
        /*0700*/ 	.word	0x000000ff
        /*0704*/ 	.word	0x000000c8
        /*0708*/ 	.short	0x010a
        /*070a*/ 	.byte	0x15
	.zero		1


	//   ....[96]....
        /*070c*/ 	.word	0x00005230
        /*0710*/ 	.word	0x000000ff
        /*0714*/ 	.word	0x000000a8
        /*0718*/ 	.short	0x010b
        /*071a*/ 	.byte	0x15
	.zero		1


	//   ....[97]....
        /*071c*/ 	.word	0x00005240
        /*0720*/ 	.word	0x000000ff
        /*0724*/ 	.word	0x00000000
        /*0728*/ 	.short	0x0101
        /*072a*/ 	.byte	0x2b
	.zero		1


	//   ....[98]....
        /*072c*/ 	.word	0x00005270
        /*0730*/ 	.word	0x000000ff
        /*0734*/ 	.word	0x000000b0
        /*0738*/ 	.short	0x010a
        /*073a*/ 	.byte	0x15
	.zero		1


	//   ....[99]....
        /*073c*/ 	.word	0x00005290
        /*0740*/ 	.word	0x000000ff
        /*0744*/ 	.word	0x000000b8
        /*0748*/ 	.short	0x010a
        /*074a*/ 	.byte	0x15
	.zero		1


	//   ....[100]....
        /*074c*/ 	.word	0x000052b0
        /*0750*/ 	.word	0x000000ff
        /*0754*/ 	.word	0x000000c0
        /*0758*/ 	.short	0x010a
        /*075a*/ 	.byte	0x15
	.zero		1


	//   ....[101]....
        /*075c*/ 	.word	0x000052f0
        /*0760*/ 	.word	0x00000000
        /*0764*/ 	.word	0x000000c8
        /*0768*/ 	.short	0x010a
        /*076a*/ 	.byte	0xff
	.zero		1


	//   ....[102]....
        /*076c*/ 	.word	0x00005630
        /*0770*/ 	.word	0x00000003
        /*0774*/ 	.word	0x000000e0
        /*0778*/ 	.short	0x010a
        /*077a*/ 	.byte	0xff
	.zero		1


	//   ....[103]....
        /*077c*/ 	.word	0x000057b0
        /*0780*/ 	.word	0x00000000
        /*0784*/ 	.word	0x00000000
        /*0788*/ 	.short	0x0101
        /*078a*/ 	.byte	0xff
	.zero		1


	//   ....[104]....
        /*078c*/ 	.word	0x00006350
        /*0790*/ 	.word	0x000000ff
        /*0794*/ 	.word	0x00000090
        /*0798*/ 	.short	0x010a
        /*079a*/ 	.byte	0x2c
	.zero		1


	//   ....[105]....
        /*079c*/ 	.word	0x000063c0
        /*07a0*/ 	.word	0x00000062
        /*07a4*/ 	.word	0x00000100
        /*07a8*/ 	.short	0x010a
        /*07aa*/ 	.byte	0xff
	.zero		1


	//   ....[106]....
        /*07ac*/ 	.word	0x000064e0
        /*07b0*/ 	.word	0x000000ff
        /*07b4*/ 	.word	0x00000090
        /*07b8*/ 	.short	0x010a
        /*07ba*/ 	.byte	0x2c
	.zero		1


	//   ....[107]....
        /*07bc*/ 	.word	0x000065e0
        /*07c0*/ 	.word	0x00000062
        /*07c4*/ 	.word	0x00000100
        /*07c8*/ 	.short	0x010a
        /*07ca*/ 	.byte	0xff
	.zero		1


	//   ....[108]....
        /*07cc*/ 	.word	0x000070e0
        /*07d0*/ 	.word	0x00000000
        /*07d4*/ 	.word	0x00000000
        /*07d8*/ 	.short	0x0101
        /*07da*/ 	.byte	0xff
	.zero		1


	//   ....[109]....
        /*07dc*/ 	.word	0x000070f0
        /*07e0*/ 	.word	0x00000003
        /*07e4*/ 	.word	0x00000090
        /*07e8*/ 	.short	0x010a
        /*07ea*/ 	.byte	0xff
	.zero		1


	//   ....[110]....
        /*07ec*/ 	.word	0x000071c0
        /*07f0*/ 	.word	0x00000003
        /*07f4*/ 	.word	0x00000090
        /*07f8*/ 	.short	0x010a
        /*07fa*/ 	.byte	0xff
	.zero		1


	//   ....[111]....
        /*07fc*/ 	.word	0x00007d50
        /*0800*/ 	.word	0x00000066
        /*0804*/ 	.word	0x00000000
        /*0808*/ 	.short	0x0101
        /*080a*/ 	.byte	0xff
	.zero		1


	//   ....[112]....
        /*080c*/ 	.word	0x00007d70
        /*0810*/ 	.word	0x0000003f
        /*0814*/ 	.word	0x00000090
        /*0818*/ 	.short	0x010a
        /*081a*/ 	.byte	0xff
	.zero		1


	//   ....[113]....
        /*081c*/ 	.word	0x00007e30
        /*0820*/ 	.word	0x0000003f
        /*0824*/ 	.word	0x00000090
        /*0828*/ 	.short	0x010a
        /*082a*/ 	.byte	0xff
	.zero		1


	//   ....[114]....
        /*082c*/ 	.word	0x000089b0
        /*0830*/ 	.word	0x00000066
        /*0834*/ 	.word	0x00000000
        /*0838*/ 	.short	0x0101
        /*083a*/ 	.byte	0xff
	.zero		1


	//   ....[115]....
        /*083c*/ 	.word	0x000089d0
        /*0840*/ 	.word	0x0000006c
        /*0844*/ 	.word	0x00000090
        /*0848*/ 	.short	0x010a
        /*084a*/ 	.byte	0xff
	.zero		1


	//   ....[116]....
        /*084c*/ 	.word	0x00008a90
        /*0850*/ 	.word	0x0000006c
        /*0854*/ 	.word	0x00000090
        /*0858*/ 	.short	0x010a
        /*085a*/ 	.byte	0xff
	.zero		1


	//   ....[117]....
        /*085c*/ 	.word	0x00008ed0
        /*0860*/ 	.word	0x000000ff
        /*0864*/ 	.word	0x00000000
        /*0868*/ 	.short	0x0101
        /*086a*/ 	.byte	0x04
	.zero		1


	//   ....[118]....
        /*086c*/ 	.word	0x00009680
        /*0870*/ 	.word	0x00000002
        /*0874*/ 	.word	0x00000000
        /*0878*/ 	.short	0x0101
        /*087a*/ 	.byte	0xff
	.zero		1


	//   ....[119]....
        /*087c*/ 	.word	0x00009930
        /*0880*/ 	.word	0x000000ff
        /*0884*/ 	.word	0x00000000
        /*0888*/ 	.short	0x0101
        /*088a*/ 	.byte	0x04
	.zero		1


	//   ....[120]....
        /*088c*/ 	.word	0x00009950
        /*0890*/ 	.word	0x00000000
        /*0894*/ 	.word	0x00000150
        /*0898*/ 	.short	0x010a
        /*089a*/ 	.byte	0xff
	.zero		1


	//   ....[121]....
        /*089c*/ 	.word	0x000099b0
        /*08a0*/ 	.word	0x00000000
        /*08a4*/ 	.word	0x00000048
        /*08a8*/ 	.short	0x010a
        /*08aa*/ 	.byte	0xff
	.zero		1


	//   ....[122]....
        /*08ac*/ 	.word	0x00009a10
        /*08b0*/ 	.word	0x00000000
        /*08b4*/ 	.word	0x00000048
        /*08b8*/ 	.short	0x010a
        /*08ba*/ 	.byte	0xff
	.zero		1


	//   ....[123]....
        /*08bc*/ 	.word	0x00009a60
        /*08c0*/ 	.word	0x00000003
        /*08c4*/ 	.word	0x000000e0
        /*08c8*/ 	.short	0x010a
        /*08ca*/ 	.byte	0xff
	.zero		1


	//   ....[124]....
        /*08cc*/ 	.word	0x00009ac0
        /*08d0*/ 	.word	0x00000000
        /*08d4*/ 	.word	0x00000000
        /*08d8*/ 	.short	0x010a
        /*08da*/ 	.byte	0xff
	.zero		1


	//   ....[125]....
        /*08dc*/ 	.word	0x00009b20
        /*08e0*/ 	.word	0x00000000
        /*08e4*/ 	.word	0x00000000
        /*08e8*/ 	.short	0x010a
        /*08ea*/ 	.byte	0xff
	.zero		1


	//   ....[126]....
        /*08ec*/ 	.word	0x00009b80
        /*08f0*/ 	.word	0x00000000
        /*08f4*/ 	.word	0x00000000
        /*08f8*/ 	.short	0x010a
        /*08fa*/ 	.byte	0xff
	.zero		1


	//   ....[127]....
        /*08fc*/ 	.word	0x00009be0
        /*0900*/ 	.word	0x00000000
        /*0904*/ 	.word	0x00000000
        /*0908*/ 	.short	0x010a
        /*090a*/ 	.byte	0xff
	.zero		1


	//   ....[128]....
        /*090c*/ 	.word	0x00009c40
        /*0910*/ 	.word	0x00000000
        /*0914*/ 	.word	0x00000000
        /*0918*/ 	.short	0x010a
        /*091a*/ 	.byte	0xff
	.zero		1


	//   ....[129]....
        /*091c*/ 	.word	0x00009ca0
        /*0920*/ 	.word	0x00000000
        /*0924*/ 	.word	0x00000000
        /*0928*/ 	.short	0x010a
        /*092a*/ 	.byte	0xff
	.zero		1


	//   ....[130]....
        /*092c*/ 	.word	0x00009d00
        /*0930*/ 	.word	0x00000000
        /*0934*/ 	.word	0x00000000
        /*0938*/ 	.short	0x010a
        /*093a*/ 	.byte	0xff
	.zero		1


	//   ....[131]....
        /*093c*/ 	.word	0x00009d60
        /*0940*/ 	.word	0x00000000
        /*0944*/ 	.word	0x00000000
        /*0948*/ 	.short	0x010a
        /*094a*/ 	.byte	0xff
	.zero		1


	//   ....[132]....
        /*094c*/ 	.word	0x00009db0
        /*0950*/ 	.word	0x00000002
        /*0954*/ 	.word	0x00000140
        /*0958*/ 	.short	0x010a
        /*095a*/ 	.byte	0xff
	.zero		1


	//   ....[133]....
        /*095c*/ 	.word	0x00009e10
        /*0960*/ 	.word	0x00000002
        /*0964*/ 	.word	0x000000f0
        /*0968*/ 	.short	0x010a
        /*096a*/ 	.byte	0xff
	.zero		1


	//   ....[134]....
        /*096c*/ 	.word	0x00009e60
        /*0970*/ 	.word	0x00000002
        /*0974*/ 	.word	0x000000e0
        /*0978*/ 	.short	0x010a
        /*097a*/ 	.byte	0xff
	.zero		1


	//   ....[135]....
        /*097c*/ 	.word	0x00009ec0
        /*0980*/ 	.word	0x00000000
        /*0984*/ 	.word	0x000000f0
        /*0988*/ 	.short	0x010a
        /*098a*/ 	.byte	0xff
	.zero		1


	//   ....[136]....
        /*098c*/ 	.word	0x00009f10
        /*0990*/ 	.word	0x00000000
        /*0994*/ 	.word	0x000000e0
        /*0998*/ 	.short	0x010a
        /*099a*/ 	.byte	0xff
	.zero		1


	//   ....[137]....
        /*099c*/ 	.word	0x00009f70
        /*09a0*/ 	.word	0x00000003
        /*09a4*/ 	.word	0x00000120
        /*09a8*/ 	.short	0x010a
        /*09aa*/ 	.byte	0xff
	.zero		1


	//   ....[138]....
        /*09ac*/ 	.word	0x00009fd0
        /*09b0*/ 	.word	0x00000000
        /*09b4*/ 	.word	0x00000000
        /*09b8*/ 	.short	0x010a
        /*09ba*/ 	.byte	0xff
	.zero		1


	//   ....[139]....
        /*09bc*/ 	.word	0x0000a030
        /*09c0*/ 	.word	0x00000000
        /*09c4*/ 	.word	0x00000000
        /*09c8*/ 	.short	0x010a
        /*09ca*/ 	.byte	0xff
	.zero		1


	//   ....[140]....
        /*09cc*/ 	.word	0x0000a090
        /*09d0*/ 	.word	0x00000000
        /*09d4*/ 	.word	0x00000000
        /*09d8*/ 	.short	0x010a
        /*09da*/ 	.byte	0xff
	.zero		1


	//   ....[141]....
        /*09dc*/ 	.word	0x0000a0f0
        /*09e0*/ 	.word	0x00000000
        /*09e4*/ 	.word	0x00000000
        /*09e8*/ 	.short	0x010a
        /*09ea*/ 	.byte	0xff
	.zero		1


	//   ....[142]....
        /*09ec*/ 	.word	0x0000a150
        /*09f0*/ 	.word	0x00000000
        /*09f4*/ 	.word	0x00000000
        /*09f8*/ 	.short	0x010a
        /*09fa*/ 	.byte	0xff
	.zero		1


	//   ....[143]....
        /*09fc*/ 	.word	0x0000a1a0
        /*0a00*/ 	.word	0x00000008
        /*0a04*/ 	.word	0x000000e0
        /*0a08*/ 	.short	0x010a
        /*0a0a*/ 	.byte	0xff
	.zero		1


	//   ....[144]....
        /*0a0c*/ 	.word	0x0000a200
        /*0a10*/ 	.word	0x00000000
        /*0a14*/ 	.word	0x000000d8
        /*0a18*/ 	.short	0x010a
        /*0a1a*/ 	.byte	0xff
	.zero		1


	//   ....[145]....
        /*0a1c*/ 	.word	0x0000a260
        /*0a20*/ 	.word	0x00000005
        /*0a24*/ 	.word	0x000000b0
        /*0a28*/ 	.short	0x010a
        /*0a2a*/ 	.byte	0xff
	.zero		1


	//   ....[146]....
        /*0a2c*/ 	.word	0x0000a2c0
        /*0a30*/ 	.word	0x00000005
        /*0a34*/ 	.word	0x000000b8
        /*0a38*/ 	.short	0x010a
        /*0a3a*/ 	.byte	0xff
	.zero		1


	//   ....[147]....
        /*0a3c*/ 	.word	0x0000a320
        /*0a40*/ 	.word	0x00000005
        /*0a44*/ 	.word	0x000000c0
        /*0a48*/ 	.short	0x010a
        /*0a4a*/ 	.byte	0xff
	.zero		1


	//   ....[148]....
        /*0a4c*/ 	.word	0x0000a380
        /*0a50*/ 	.word	0x00000005
        /*0a54*/ 	.word	0x000000c8
        /*0a58*/ 	.short	0x010a
        /*0a5a*/ 	.byte	0xff
	.zero		1


	//   ....[149]....
        /*0a5c*/ 	.word	0x0000a3e0
        /*0a60*/ 	.word	0x00000000
        /*0a64*/ 	.word	0x000000b0
        /*0a68*/ 	.short	0x010a
        /*0a6a*/ 	.byte	0xff
	.zero		1


	//   ....[150]....
        /*0a6c*/ 	.word	0x0000a440
        /*0a70*/ 	.word	0x00000000
        /*0a74*/ 	.word	0x000000b8
        /*0a78*/ 	.short	0x010a
        /*0a7a*/ 	.byte	0xff
	.zero		1


	//   ....[151]....
        /*0a7c*/ 	.word	0x0000a4a0
        /*0a80*/ 	.word	0x00000000
        /*0a84*/ 	.word	0x000000c0
        /*0a88*/ 	.short	0x010a
        /*0a8a*/ 	.byte	0xff
	.zero		1


	//   ....[152]....
        /*0a8c*/ 	.word	0x0000a4f0
        /*0a90*/ 	.word	0x00000003
        /*0a94*/ 	.word	0x000000e0
        /*0a98*/ 	.short	0x010a
        /*0a9a*/ 	.byte	0xff
	.zero		1


	//   ....[153]....
        /*0a9c*/ 	.word	0x0000a550
        /*0aa0*/ 	.word	0x00000000
        /*0aa4*/ 	.word	0x00000090
        /*0aa8*/ 	.short	0x010a
        /*0aaa*/ 	.byte	0xff
	.zero		1


	//   ....[154]....
        /*0aac*/ 	.word	0x0000a5a0
        /*0ab0*/ 	.word	0x00000062
        /*0ab4*/ 	.word	0x00000100
        /*0ab8*/ 	.short	0x010a
        /*0aba*/ 	.byte	0xff
	.zero		1


	//   ....[155]....
        /*0abc*/ 	.word	0x0000a5f0
        /*0ac0*/ 	.word	0x00000003
        /*0ac4*/ 	.word	0x00000090
        /*0ac8*/ 	.short	0x010a
        /*0aca*/ 	.byte	0xff
	.zero		1


	//   ....[156]....
        /*0acc*/ 	.word	0x0000a640
        /*0ad0*/ 	.word	0x0000003f
        /*0ad4*/ 	.word	0x00000090
        /*0ad8*/ 	.short	0x010a
        /*0ada*/ 	.byte	0xff
	.zero		1


	//   ....[157]....
        /*0adc*/ 	.word	0x0000a690
        /*0ae0*/ 	.word	0x0000006c
        /*0ae4*/ 	.word	0x00000090
        /*0ae8*/ 	.short	0x010a
        /*0aea*/ 	.byte	0xff
	.zero		1


	//----- nvinfo : EIATTR_NUM_MBARRIERS
	.align		4
.L_47:
        /*0aec*/ 	.byte	0x03, 0x38
        /*0aee*/ 	.short	0x002c


	//----- nvinfo : EIATTR_EXIT_INSTR_OFFSETS
	.align		4
        /*0af0*/ 	.byte	0x04, 0x1c
        /*0af2*/ 	.short	(.L_49 - .L_48)


	//   ....[0]....
.L_48:
        /*0af4*/ 	.word	0x00002ce0


	//   ....[1]....
        /*0af8*/ 	.word	0x000031f0


	//   ....[2]....
        /*0afc*/ 	.word	0x00003250


	//   ....[3]....
        /*0b00*/ 	.word	0x000040f0


	//   ....[4]....
        /*0b04*/ 	.word	0x00005320


	//   ....[5]....
        /*0b08*/ 	.word	0x00005360


	//   ....[6]....
        /*0b0c*/ 	.word	0x00009810


	//   ....[7]....
        /*0b10*/ 	.word	0x00009890


	//   ....[8]....
        /*0b14*/ 	.word	0x000098c0


	//   ....[9]....
        /*0b18*/ 	.word	0x00009940


	//----- nvinfo : EIATTR_MAX_THREADS
	.align		4
.L_49:
        /*0b1c*/ 	.byte	0x04, 0x05
        /*0b1e*/ 	.short	(.L_51 - .L_50)
.L_50:
        /*0b20*/ 	.word	0x00000100
        /*0b24*/ 	.word	0x00000001
        /*0b28*/ 	.word	0x00000001


	//----- nvinfo : EIATTR_CRS_STACK_SIZE
	.align		4
.L_51:
        /*0b2c*/ 	.byte	0x04, 0x1e
        /*0b2e*/ 	.short	(.L_53 - .L_52)
.L_52:
        /*0b30*/ 	.word	0x00000000


	//----- nvinfo : EIATTR_CBANK_PARAM_SIZE
	.align		4
.L_53:
        /*0b34*/ 	.byte	0x03, 0x19
        /*0b36*/ 	.short	0x0800


	//----- nvinfo : EIATTR_PARAM_CBANK
	.align		4
        /*0b38*/ 	.byte	0x04, 0x0a
        /*0b3a*/ 	.short	(.L_55 - .L_54)
	.align		4
.L_54:
        /*0b3c*/ 	.word	index@(.nv.constant0._ZN7cutlass13device_kernelINS_4gemm6kernel13GemmUniversalIN4cute5tupleIJiiiiEEENS1_10collective13CollectiveMmaINS1_35MainloopSm100TmaUmmaWarpSpecializedILi9ELi2ELi4ENS5_IJNS4_1CILi2EEENSA_ILi1EEESC_EEEEENS5_IJNSA_ILi64EEENSA_ILi256EEENSA_ILi32EEEEEENS_10bfloat16_tENS5_IJlSC_lEEESJ_SK_NS4_8TiledMMAINS4_8MMA_AtomIJNS4_20SM100_MMA_F16BF16_SSISJ_SJ_fLi64ELi256ELNS4_4UMMA5MajorE0ELSP_0ELNSO_7ScaleInE0ELSQ_0EEEEEENS4_6LayoutINS5_IJSC_SC_SC_EEENS5_IJNSA_ILi0EEESV_SV_EEEEENS5_IJNS4_10UnderscoreESY_SY_EEEEENS4_13SM90_TMA_LOADENS4_14ComposedLayoutINS4_7SwizzleILi2ELi4ELi3EEENS4_18smem_ptr_flag_bitsILi16EEENST_INS5_IJNSA_ILi8EEESH_EEENS5_IJSH_SC_EEEEEEEvNS4_8identityENS4_23SM90_TMA_LOAD_MULTICASTES1B_vS1C_EENS_8epilogue10collective18CollectiveEpilogueINS1F_23Sm100TmaWarpSpecializedILi4ELi2ELi32ELb1ELb0EEEJSI_NS5_IJNST_ISF_SC_EES1K_EEESJ_SK_SJ_SK_NS1F_6fusion15FusionCallbacksIS1J_NS1M_17LinearCombinationISJ_fSJ_fLNS_15FloatRoundStyleE2EEESI_S1L_JEEENS4_5SM1004TMEM4LOAD26SM100_TMEM_LOAD_16dp256b8xES11_NS12_INS13_ILi3ELi4ELi3EEES16_NST_INS5_IJS17_SF_EEENS5_IJSF_SC_EEEEEEENS4_17SM75_U32x4_LDSM_NENS4_14SM90_TMA_STOREES20_NS4_17SM90_U32x4_STSM_NENS4_39AutoVectorizingCopyWithAssumedAlignmentILi128EEEEEEvvEEEEvNT_6ParamsE)
        /*0b40*/ 	.short	0x0380
        /*0b42*/ 	.short	0x0800


	//----- nvinfo : EIATTR_SW_WAR
	.align		4
.L_55:
        /*0b44*/ 	.byte	0x04, 0x36
        /*0b46*/ 	.short	(.L_57 - .L_56)
.L_56:
        /*0b48*/ 	.word	0x00000008
.L_57:


//--------------------- .nv.callgraph             --------------------------
	.section	.nv.callgraph,"",@"SHT_CUDA_CALLGRAPH"
	.align	4
	.sectionentsize	8
	.align		4
        /*0000*/ 	.word	0x00000000
	.align		4
        /*0004*/ 	.word	0xffffffff
	.align		4
        /*0008*/ 	.word	index@(_ZN7cutlass13device_kernelINS_4gemm6kernel13GemmUniversalIN4cute5tupleIJiiiiEEENS1_10collective13CollectiveMmaINS1_35MainloopSm100TmaUmmaWarpSpecializedILi9ELi2ELi4ENS5_IJNS4_1CILi2EEENSA_ILi1EEESC_EEEEENS5_IJNSA_ILi64EEENSA_ILi256EEENSA_ILi32EEEEEENS_10bfloat16_tENS5_IJlSC_lEEESJ_SK_NS4_8TiledMMAINS4_8MMA_AtomIJNS4_20SM100_MMA_F16BF16_SSISJ_SJ_fLi64ELi256ELNS4_4UMMA5MajorE0ELSP_0ELNSO_7ScaleInE0ELSQ_0EEEEEENS4_6LayoutINS5_IJSC_SC_SC_EEENS5_IJNSA_ILi0EEESV_SV_EEEEENS5_IJNS4_10UnderscoreESY_SY_EEEEENS4_13SM90_TMA_LOADENS4_14ComposedLayoutINS4_7SwizzleILi2ELi4ELi3EEENS4_18smem_ptr_flag_bitsILi16EEENST_INS5_IJNSA_ILi8EEESH_EEENS5_IJSH_SC_EEEEEEEvNS4_8identityENS4_23SM90_TMA_LOAD_MULTICASTES1B_vS1C_EENS_8epilogue10collective18CollectiveEpilogueINS1F_23Sm100TmaWarpSpecializedILi4ELi2ELi32ELb1ELb0EEEJSI_NS5_IJNST_ISF_SC_EES1K_EEESJ_SK_SJ_SK_NS1F_6fusion15FusionCallbacksIS1J_NS1M_17LinearCombinationISJ_fSJ_fLNS_15FloatRoundStyleE2EEESI_S1L_JEEENS4_5SM1004TMEM4LOAD26SM100_TMEM_LOAD_16dp256b8xES11_NS12_INS13_ILi3ELi4ELi3EEES16_NST_INS5_IJS17_SF_EEENS5_IJSF_SC_EEEEEEENS4_17SM75_U32x4_LDSM_NENS4_14SM90_TMA_STOREES20_NS4_17SM90_U32x4_STSM_NENS4_39AutoVectorizingCopyWithAssumedAlignmentILi128EEEEEEvvEEEEvNT_6ParamsE)
	.align		4
        /*000c*/ 	.word	index@(__assertfail)
	.align		4
        /*0010*/ 	.word	0x00000000
	.align		4
        /*0014*/ 	.word	0xfffffffe
	.align		4
        /*0018*/ 	.word	0x00000000
	.align		4
        /*001c*/ 	.word	0xfffffffd
	.align		4
        /*0020*/ 	.word	0x00000000
	.align		4
        /*0024*/ 	.word	0xfffffffc


//--------------------- .nv.constant4             --------------------------
	.section	.nv.constant4,"a",@progbits
	.align	8
	.align		8
.nv.constant4:
        /*0000*/ 	.dword	__assertfail
	.align		8
        /*0008*/ 	.dword	__unnamed_1
	.align		8
        /*0010*/ 	.dword	__unnamed_2
	.align		8
        /*0018*/ 	.dword	_ZN39_INTERNAL_552c7b6e_4_k_cu_1fbc789b_88564cuda3std3__45__cpo5beginE
	.align		8
        /*0020*/ 	.dword	_ZN39_INTERNAL_552c7b6e_4_k_cu_1fbc789b_88564cuda3std3__45__cpo3endE
	.align		8
        /*0028*/ 	.dword	_ZN39_INTERNAL_552c7b6e_4_k_cu_1fbc789b_88564cuda3std3__45__cpo6cbeginE
	.align		8
        /*0030*/ 	.dword	_ZN39_INTERNAL_552c7b6e_4_k_cu_1fbc789b_88564cuda3std3__45__cpo4cendE
	.align		8
        /*0038*/ 	.dword	_ZN39_INTERNAL_552c7b6e_4_k_cu_1fbc789b_88564cuda3std3__441_GLOBAL__N__552c7b6e_4_k_cu_1fbc789b_88566ignoreE
	.align		8
        /*0040*/ 	.dword	_ZN39_INTERNAL_552c7b6e_4_k_cu_1fbc789b_88564cuda3std3__419piecewise_constructE
	.align		8
        /*0048*/ 	.dword	_ZN39_INTERNAL_552c7b6e_4_k_cu_1fbc789b_88564cuda3std3__48in_placeE
	.align		8
        /*0050*/ 	.dword	_ZN39_INTERNAL_552c7b6e_4_k_cu_1fbc789b_88564cuda3std6ranges3__45__cpo4swapE
	.align		8
        /*0058*/ 	.dword	_ZN39_INTERNAL_552c7b6e_4_k_cu_1fbc789b_88564cuda3std6ranges3__45__cpo9iter_moveE
	.align		8
        /*0060*/ 	.dword	_ZN39_INTERNAL_552c7b6e_4_k_cu_1fbc789b_88564cute7productE
	.align		8
        /*0068*/ 	.dword	_ZN39_INTERNAL_552c7b6e_4_k_cu_1fbc789b_88564cute1_E
	.align		8
        /*0070*/ 	.dword	$str$25
	.align		8
        /*0078*/ 	.dword	$str$26
	.align		8
        /*0080*/ 	.dword	$str$27
	.align		8
        /*0088*/ 	.dword	$str$28


//--------------------- .text._ZN7cutlass13device_kernelINS_4gemm6kernel13GemmUniversalIN4cute5tupleIJiiiiEEENS1_10collective13CollectiveMmaINS1_35MainloopSm100TmaUmmaWarpSpecializedILi9ELi2ELi4ENS5_IJNS4_1CILi2EEENSA_ILi1EEESC_EEEEENS5_IJNSA_ILi64EEENSA_ILi256EEENSA_ILi32EEEEEENS_10bfloat16_tENS5_IJlSC_lEEESJ_SK_NS4_8TiledMMAINS4_8MMA_AtomIJNS4_20SM100_MMA_F16BF16_SSISJ_SJ_fLi64ELi256ELNS4_4UMMA5MajorE0ELSP_0ELNSO_7ScaleInE0ELSQ_0EEEEEENS4_6LayoutINS5_IJSC_SC_SC_EEENS5_IJNSA_ILi0EEESV_SV_EEEEENS5_IJNS4_10UnderscoreESY_SY_EEEEENS4_13SM90_TMA_LOADENS4_14ComposedLayoutINS4_7SwizzleILi2ELi4ELi3EEENS4_18smem_ptr_flag_bitsILi16EEENST_INS5_IJNSA_ILi8EEESH_EEENS5_IJSH_SC_EEEEEEEvNS4_8identityENS4_23SM90_TMA_LOAD_MULTICASTES1B_vS1C_EENS_8epilogue10collective18CollectiveEpilogueINS1F_23Sm100TmaWarpSpecializedILi4ELi2ELi32ELb1ELb0EEEJSI_NS5_IJNST_ISF_SC_EES1K_EEESJ_SK_SJ_SK_NS1F_6fusion15FusionCallbacksIS1J_NS1M_17LinearCombinationISJ_fSJ_fLNS_15FloatRoundStyleE2EEESI_S1L_JEEENS4_5SM1004TMEM4LOAD26SM100_TMEM_LOAD_16dp256b8xES11_NS12_INS13_ILi3ELi4ELi3EEES16_NST_INS5_IJS17_SF_EEENS5_IJSF_SC_EEEEEEENS4_17SM75_U32x4_LDSM_NENS4_14SM90_TMA_STOREES20_NS4_17SM90_U32x4_STSM_NENS4_39AutoVectorizingCopyWithAssumedAlignmentILi128EEEEEEvvEEEEvNT_6ParamsE --------------------------
	.section	.text._ZN7cutlass13device_kernelINS_4gemm6kernel13GemmUniversalIN4cute5tupleIJiiiiEEENS1_10collective13CollectiveMmaINS1_35MainloopSm100TmaUmmaWarpSpecializedILi9ELi2ELi4ENS5_IJNS4_1CILi2EEENSA_ILi1EEESC_EEEEENS5_IJNSA_ILi64EEENSA_ILi256EEENSA_ILi32EEEEEENS_10bfloat16_tENS5_IJlSC_lEEESJ_SK_NS4_8TiledMMAINS4_8MMA_AtomIJNS4_20SM100_MMA_F16BF16_SSISJ_SJ_fLi64ELi256ELNS4_4UMMA5MajorE0ELSP_0ELNSO_7ScaleInE0ELSQ_0EEEEEENS4_6LayoutINS5_IJSC_SC_SC_EEENS5_IJNSA_ILi0EEESV_SV_EEEEENS5_IJNS4_10UnderscoreESY_SY_EEEEENS4_13SM90_TMA_LOADENS4_14ComposedLayoutINS4_7SwizzleILi2ELi4ELi3EEENS4_18smem_ptr_flag_bitsILi16EEENST_INS5_IJNSA_ILi8EEESH_EEENS5_IJSH_SC_EEEEEEEvNS4_8identityENS4_23SM90_TMA_LOAD_MULTICASTES1B_vS1C_EENS_8epilogue10collective18CollectiveEpilogueINS1F_23Sm100TmaWarpSpecializedILi4ELi2ELi32ELb1ELb0EEEJSI_NS5_IJNST_ISF_SC_EES1K_EEESJ_SK_SJ_SK_NS1F_6fusion15FusionCallbacksIS1J_NS1M_17LinearCombinationISJ_fSJ_fLNS_15FloatRoundStyleE2EEESI_S1L_JEEENS4_5SM1004TMEM4LOAD26SM100_TMEM_LOAD_16dp256b8xES11_NS12_INS13_ILi3ELi4ELi3EEES16_NST_INS5_IJS17_SF_EEENS5_IJSF_SC_EEEEEEENS4_17SM75_U32x4_LDSM_NENS4_14SM90_TMA_STOREES20_NS4_17SM90_U32x4_STSM_NENS4_39AutoVectorizingCopyWithAssumedAlignmentILi128EEEEEEvvEEEEvNT_6ParamsE,"ax",@progbits
	.align	128
.text._ZN7cutlass13device_kernelINS_4gemm6kernel13GemmUniversalIN4cute5tupleIJiiiiEEENS1_10collective13CollectiveMmaINS1_35MainloopSm100TmaUmmaWarpSpecializedILi9ELi2ELi4ENS5_IJNS4_1CILi2EEENSA_ILi1EEESC_EEEEENS5_IJNSA_ILi64EEENSA_ILi256EEENSA_ILi32EEEEEENS_10bfloat16_tENS5_IJlSC_lEEESJ_SK_NS4_8TiledMMAINS4_8MMA_AtomIJNS4_20SM100_MMA_F16BF16_SSISJ_SJ_fLi64ELi256ELNS4_4UMMA5MajorE0ELSP_0ELNSO_7ScaleInE0ELSQ_0EEEEEENS4_6LayoutINS5_IJSC_SC_SC_EEENS5_IJNSA_ILi0EEESV_SV_EEEEENS5_IJNS4_10UnderscoreESY_SY_EEEEENS4_13SM90_TMA_LOADENS4_14ComposedLayoutINS4_7SwizzleILi2ELi4ELi3EEENS4_18smem_ptr_flag_bitsILi16EEENST_INS5_IJNSA_ILi8EEESH_EEENS5_IJSH_SC_EEEEEEEvNS4_8identityENS4_23SM90_TMA_LOAD_MULTICASTES1B_vS1C_EENS_8epilogue10collective18CollectiveEpilogueINS1F_23Sm100TmaWarpSpecializedILi4ELi2ELi32ELb1ELb0EEEJSI_NS5_IJNST_ISF_SC_EES1K_EEESJ_SK_SJ_SK_NS1F_6fusion15FusionCallbacksIS1J_NS1M_17LinearCombinationISJ_fSJ_fLNS_15FloatRoundStyleE2EEESI_S1L_JEEENS4_5SM1004TMEM4LOAD26SM100_TMEM_LOAD_16dp256b8xES11_NS12_INS13_ILi3ELi4ELi3EEES16_NST_INS5_IJS17_SF_EEENS5_IJSF_SC_EEEEEEENS4_17SM75_U32x4_LDSM_NENS4_14SM90_TMA_STOREES20_NS4_17SM90_U32x4_STSM_NENS4_39AutoVectorizingCopyWithAssumedAlignmentILi128EEEEEEvvEEEEvNT_6ParamsE:
        .type           _ZN7cutlass13device_kernelINS_4gemm6kernel13GemmUniversalIN4cute5tupleIJiiiiEEENS1_10collective13CollectiveMmaINS1_35MainloopSm100TmaUmmaWarpSpecializedILi9ELi2ELi4ENS5_IJNS4_1CILi2EEENSA_ILi1EEESC_EEEEENS5_IJNSA_ILi64EEENSA_ILi256EEENSA_ILi32EEEEEENS_10bfloat16_tENS5_IJlSC_lEEESJ_SK_NS4_8TiledMMAINS4_8MMA_AtomIJNS4_20SM100_MMA_F16BF16_SSISJ_SJ_fLi64ELi256ELNS4_4UMMA5MajorE0ELSP_0ELNSO_7ScaleInE0ELSQ_0EEEEEENS4_6LayoutINS5_IJSC_SC_SC_EEENS5_IJNSA_ILi0EEESV_SV_EEEEENS5_IJNS4_10UnderscoreESY_SY_EEEEENS4_13SM90_TMA_LOADENS4_14ComposedLayoutINS4_7SwizzleILi2ELi4ELi3EEENS4_18smem_ptr_flag_bitsILi16EEENST_INS5_IJNSA_ILi8EEESH_EEENS5_IJSH_SC_EEEEEEEvNS4_8identityENS4_23SM90_TMA_LOAD_MULTICASTES1B_vS1C_EENS_8epilogue10collective18CollectiveEpilogueINS1F_23Sm100TmaWarpSpecializedILi4ELi2ELi32ELb1ELb0EEEJSI_NS5_IJNST_ISF_SC_EES1K_EEESJ_SK_SJ_SK_NS1F_6fusion15FusionCallbacksIS1J_NS1M_17LinearCombinationISJ_fSJ_fLNS_15FloatRoundStyleE2EEESI_S1L_JEEENS4_5SM1004TMEM4LOAD26SM100_TMEM_LOAD_16dp256b8xES11_NS12_INS13_ILi3ELi4ELi3EEES16_NST_INS5_IJS17_SF_EEENS5_IJSF_SC_EEEEEEENS4_17SM75_U32x4_LDSM_NENS4_14SM90_TMA_STOREES20_NS4_17SM90_U32x4_STSM_NENS4_39AutoVectorizingCopyWithAssumedAlignmentILi128EEEEEEvvEEEEvNT_6ParamsE,@function
        .size           _ZN7cutlass13device_kernelINS_4gemm6kernel13GemmUniversalIN4cute5tupleIJiiiiEEENS1_10collective13CollectiveMmaINS1_35MainloopSm100TmaUmmaWarpSpecializedILi9ELi2ELi4ENS5_IJNS4_1CILi2EEENSA_ILi1EEESC_EEEEENS5_IJNSA_ILi64EEENSA_ILi256EEENSA_ILi32EEEEEENS_10bfloat16_tENS5_IJlSC_lEEESJ_SK_NS4_8TiledMMAINS4_8MMA_AtomIJNS4_20SM100_MMA_F16BF16_SSISJ_SJ_fLi64ELi256ELNS4_4UMMA5MajorE0ELSP_0ELNSO_7ScaleInE0ELSQ_0EEEEEENS4_6LayoutINS5_IJSC_SC_SC_EEENS5_IJNSA_ILi0EEESV_SV_EEEEENS5_IJNS4_10UnderscoreESY_SY_EEEEENS4_13SM90_TMA_LOADENS4_14ComposedLayoutINS4_7SwizzleILi2ELi4ELi3EEENS4_18smem_ptr_flag_bitsILi16EEENST_INS5_IJNSA_ILi8EEESH_EEENS5_IJSH_SC_EEEEEEEvNS4_8identityENS4_23SM90_TMA_LOAD_MULTICASTES1B_vS1C_EENS_8epilogue10collective18CollectiveEpilogueINS1F_23Sm100TmaWarpSpecializedILi4ELi2ELi32ELb1ELb0EEEJSI_NS5_IJNST_ISF_SC_EES1K_EEESJ_SK_SJ_SK_NS1F_6fusion15FusionCallbacksIS1J_NS1M_17LinearCombinationISJ_fSJ_fLNS_15FloatRoundStyleE2EEESI_S1L_JEEENS4_5SM1004TMEM4LOAD26SM100_TMEM_LOAD_16dp256b8xES11_NS12_INS13_ILi3ELi4ELi3EEES16_NST_INS5_IJS17_SF_EEENS5_IJSF_SC_EEEEEEENS4_17SM75_U32x4_LDSM_NENS4_14SM90_TMA_STOREES20_NS4_17SM90_U32x4_STSM_NENS4_39AutoVectorizingCopyWithAssumedAlignmentILi128EEEEEEvvEEEEvNT_6ParamsE,(.L_x_199 - _ZN7cutlass13device_kernelINS_4gemm6kernel13GemmUniversalIN4cute5tupleIJiiiiEEENS1_10collective13CollectiveMmaINS1_35MainloopSm100TmaUmmaWarpSpecializedILi9ELi2ELi4ENS5_IJNS4_1CILi2EEENSA_ILi1EEESC_EEEEENS5_IJNSA_ILi64EEENSA_ILi256EEENSA_ILi32EEEEEENS_10bfloat16_tENS5_IJlSC_lEEESJ_SK_NS4_8TiledMMAINS4_8MMA_AtomIJNS4_20SM100_MMA_F16BF16_SSISJ_SJ_fLi64ELi256ELNS4_4UMMA5MajorE0ELSP_0ELNSO_7ScaleInE0ELSQ_0EEEEEENS4_6LayoutINS5_IJSC_SC_SC_EEENS5_IJNSA_ILi0EEESV_SV_EEEEENS5_IJNS4_10UnderscoreESY_SY_EEEEENS4_13SM90_TMA_LOADENS4_14ComposedLayoutINS4_7SwizzleILi2ELi4ELi3EEENS4_18smem_ptr_flag_bitsILi16EEENST_INS5_IJNSA_ILi8EEESH_EEENS5_IJSH_SC_EEEEEEEvNS4_8identityENS4_23SM90_TMA_LOAD_MULTICASTES1B_vS1C_EENS_8epilogue10collective18CollectiveEpilogueINS1F_23Sm100TmaWarpSpecializedILi4ELi2ELi32ELb1ELb0EEEJSI_NS5_IJNST_ISF_SC_EES1K_EEESJ_SK_SJ_SK_NS1F_6fusion15FusionCallbacksIS1J_NS1M_17LinearCombinationISJ_fSJ_fLNS_15FloatRoundStyleE2EEESI_S1L_JEEENS4_5SM1004TMEM4LOAD26SM100_TMEM_LOAD_16dp256b8xES11_NS12_INS13_ILi3ELi4ELi3EEES16_NST_INS5_IJS17_SF_EEENS5_IJSF_SC_EEEEEEENS4_17SM75_U32x4_LDSM_NENS4_14SM90_TMA_STOREES20_NS4_17SM90_U32x4_STSM_NENS4_39AutoVectorizingCopyWithAssumedAlignmentILi128EEEEEEvvEEEEvNT_6ParamsE)
        .other          _ZN7cutlass13device_kernelINS_4gemm6kernel13GemmUniversalIN4cute5tupleIJiiiiEEENS1_10collective13CollectiveMmaINS1_35MainloopSm100TmaUmmaWarpSpecializedILi9ELi2ELi4ENS5_IJNS4_1CILi2EEENSA_ILi1EEESC_EEEEENS5_IJNSA_ILi64EEENSA_ILi256EEENSA_ILi32EEEEEENS_10bfloat16_tENS5_IJlSC_lEEESJ_SK_NS4_8TiledMMAINS4_8MMA_AtomIJNS4_20SM100_MMA_F16BF16_SSISJ_SJ_fLi64ELi256ELNS4_4UMMA5MajorE0ELSP_0ELNSO_7ScaleInE0ELSQ_0EEEEEENS4_6LayoutINS5_IJSC_SC_SC_EEENS5_IJNSA_ILi0EEESV_SV_EEEEENS5_IJNS4_10UnderscoreESY_SY_EEEEENS4_13SM90_TMA_LOADENS4_14ComposedLayoutINS4_7SwizzleILi2ELi4ELi3EEENS4_18smem_ptr_flag_bitsILi16EEENST_INS5_IJNSA_ILi8EEESH_EEENS5_IJSH_SC_EEEEEEEvNS4_8identityENS4_23SM90_TMA_LOAD_MULTICASTES1B_vS1C_EENS_8epilogue10collective18CollectiveEpilogueINS1F_23Sm100TmaWarpSpecializedILi4ELi2ELi32ELb1ELb0EEEJSI_NS5_IJNST_ISF_SC_EES1K_EEESJ_SK_SJ_SK_NS1F_6fusion15FusionCallbacksIS1J_NS1M_17LinearCombinationISJ_fSJ_fLNS_15FloatRoundStyleE2EEESI_S1L_JEEENS4_5SM1004TMEM4LOAD26SM100_TMEM_LOAD_16dp256b8xES11_NS12_INS13_ILi3ELi4ELi3EEES16_NST_INS5_IJS17_SF_EEENS5_IJSF_SC_EEEEEEENS4_17SM75_U32x4_LDSM_NENS4_14SM90_TMA_STOREES20_NS4_17SM90_U32x4_STSM_NENS4_39AutoVectorizingCopyWithAssumedAlignmentILi128EEEEEEvvEEEEvNT_6ParamsE,@"STO_CUDA_ENTRY STV_DEFAULT"
_ZN7cutlass13device_kernelINS_4gemm6kernel13GemmUniversalIN4cute5tupleIJiiiiEEENS1_10collective13CollectiveMmaINS1_35MainloopSm100TmaUmmaWarpSpecializedILi9ELi2ELi4ENS5_IJNS4_1CILi2EEENSA_ILi1EEESC_EEEEENS5_IJNSA_ILi64EEENSA_ILi256EEENSA_ILi32EEEEEENS_10bfloat16_tENS5_IJlSC_lEEESJ_SK_NS4_8TiledMMAINS4_8MMA_AtomIJNS4_20SM100_MMA_F16BF16_SSISJ_SJ_fLi64ELi256ELNS4_4UMMA5MajorE0ELSP_0ELNSO_7ScaleInE0ELSQ_0EEEEEENS4_6LayoutINS5_IJSC_SC_SC_EEENS5_IJNSA_ILi0EEESV_SV_EEEEENS5_IJNS4_10UnderscoreESY_SY_EEEEENS4_13SM90_TMA_LOADENS4_14ComposedLayoutINS4_7SwizzleILi2ELi4ELi3EEENS4_18smem_ptr_flag_bitsILi16EEENST_INS5_IJNSA_ILi8EEESH_EEENS5_IJSH_SC_EEEEEEEvNS4_8identityENS4_23SM90_TMA_LOAD_MULTICASTES1B_vS1C_EENS_8epilogue10collective18CollectiveEpilogueINS1F_23Sm100TmaWarpSpecializedILi4ELi2ELi32ELb1ELb0EEEJSI_NS5_IJNST_ISF_SC_EES1K_EEESJ_SK_SJ_SK_NS1F_6fusion15FusionCallbacksIS1J_NS1M_17LinearCombinationISJ_fSJ_fLNS_15FloatRoundStyleE2EEESI_S1L_JEEENS4_5SM1004TMEM4LOAD26SM100_TMEM_LOAD_16dp256b8xES11_NS12_INS13_ILi3ELi4ELi3EEES16_NST_INS5_IJS17_SF_EEENS5_IJSF_SC_EEEEEEENS4_17SM75_U32x4_LDSM_NENS4_14SM90_TMA_STOREES20_NS4_17SM90_U32x4_STSM_NENS4_39AutoVectorizingCopyWithAssumedAlignmentILi128EEEEEEvvEEEEvNT_6ParamsE:
[----:B------:R-:W1:Y:S01]  /*0000*/  LDC R1, c[0x0][0x37c] ;  /* 0x0000df00ff017b82 */ /* 0x000e620000000800 */
[----:B------:R-:W2:Y:S01]  /*0010*/  S2R R94, SR_TID.X ;  /* 0x00000000005e7919 */ /* 0x000ea20000002100 */
[----:B------:R-:W3:Y:S01]  /*0020*/  LDCU.64 UR8, c[0x0][0x890] ;  /* 0x00011200ff0877ac */ /* 0x000ee20008000a00 */
[----:B------:R-:W-:Y:S02]  /*0030*/  PRMT R81, RZ, 0x7610, R81 ;  /* 0x00007610ff517816 */ /* 0x000fe40000000051 */
[----:B------:R-:W-:Y:S01]  /*0040*/  ELECT P3, URZ, PT ;  /* 0x0000000000ff782f */ /* 0x000fe20003860000 */
[----:B---3--:R-:W-:-:S04]  /*0050*/  UISETP.NE.U32.AND UP0, UPT, UR8, URZ, UPT ;  /* 0x000000ff0800728c */ /* 0x008fc8000bf05070 */
[----:B------:R-:W-:Y:S01]  /*0060*/  UISETP.NE.AND.EX UP0, UPT, UR9, URZ, UPT, UP0 ;  /* 0x000000ff0900728c */ /* 0x000fe2000bf05300 */
[----:B--2---:R-:W-:-:S05]  /*0070*/  SHF.R.U32.HI R82, RZ, 0x5, R94 ;  /* 0x00000005ff527819 */ /* 0x004fca000001165e */
[----:B------:R-:W2:Y:S02]  /*0080*/  SHFL.IDX PT, R0, R82, RZ, 0x1f ;  /* 0x00001fff52007589 */ /* 0x000ea400000e0000 */
[----:B--2---:R-:W-:Y:S01]  /*0090*/  R2UR UR18, R0 ;  /* 0x00000000001272ca */ /* 0x004fe200000e0000 */
[----:B-1----:R-:W-:-:S14]  /*00a0*/  BRA.U UP0, `(.L_x_0) ;  /* 0x0000000100307547 */ /* 0x002fdc000b800000 */
[----:B------:R-:W1:Y:S02]  /*00b0*/  LDCU.64 UR4, c[0x0][0x888] ;  /* 0x00011100ff0477ac */ /* 0x000e640008000a00 */
[----:B-1----:R-:W-:-:S04]  /*00c0*/  UISETP.NE.U32.AND UP0, UPT, UR4, URZ, UPT ;  /* 0x000000ff0400728c */ /* 0x002fc8000bf05070 */
[----:B------:R-:W-:-:S09]  /*00d0*/  UISETP.NE.AND.EX UP0, UPT, UR5, URZ, UPT, UP0 ;  /* 0x000000ff0500728c */ /* 0x000fd2000bf05300 */
[----:B------:R-:W-:Y:S05]  /*00e0*/  BRA.U !UP0, `(.L_x_1) ;  /* 0x0000000108147547 */ /* 0x000fea000b800000 */
[----:B------:R-:W1:Y:S01]  /*00f0*/  LDC.64 R2, c[0x0][0x888] ;  /* 0x00022200ff027b82 */ /* 0x000e620000000a00 */
[----:B------:R-:W1:Y:S02]  /*0100*/  LDCU.64 UR4, c[0x0][0x358] ;  /* 0x00006b00ff0477ac */ /* 0x000e640008000a00 */
[----:B-1----:R1:W5:Y:S01]  /*0110*/  LDG.E R41, desc[UR4][R2.64] ;  /* 0x0000000402297981 */ /* 0x002362000c1e1900 */
[----:B------:R-:W-:Y:S01]  /*0120*/  HFMA2 R81, -RZ, RZ, 0, 5.9604644775390625e-08 ;  /* 0x00000001ff517431 */ /* 0x000fe200000001ff */
[----:B------:R-:W-:Y:S05]  /*0130*/  BRA `(.L_x_0) ;  /* 0x00000000000c7947 */ /* 0x000fea0003800000 */
.L_x_1:
[----:B------:R-:W1:Y:S01]  /*0140*/  LDCU UR4, c[0x0][0x880] ;  /* 0x00011000ff0477ac */ /* 0x000e620008000800 */
[----:B------:R-:W-:Y:S01]  /*0150*/  HFMA2 R81, -RZ, RZ, 0, 5.9604644775390625e-08 ;  /* 0x00000001ff517431 */ /* 0x000fe200000001ff */
[----:B-1----:R-:W-:-:S07]  /*0160*/  MOV R41, UR4 ;  /* 0x0000000400297c02 */ /* 0x002fce0008000f00 */
.L_x_0:
[----:B------:R-:W2:Y:S02]  /*0170*/  LDCU.64 UR4, c[0x0][0x8b0] ;  /* 0x00011600ff0477ac */ /* 0x000ea40008000a00 */
[----:B--2---:R-:W-:-:S04]  /*0180*/  UISETP.NE.U32.AND UP0, UPT, UR4, URZ, UPT ;  /* 0x000000ff0400728c */ /* 0x004fc8000bf05070 */
[----:B------:R-:W-:-:S09]  /*0190*/  UISETP.NE.AND.EX UP0, UPT, UR5, URZ, UPT, UP0 ;  /* 0x000000ff0500728c */ /* 0x000fd2000bf05300 */
[----:B------:R-:W-:Y:S05]  /*01a0*/  BRA.U UP0, `(.L_x_2) ;  /* 0x0000000100287547 */ /* 0x000fea000b800000 */
[----:B------:R-:W2:Y:S02]  /*01b0*/  LDCU.64 UR4, c[0x0][0x8a8] ;  /* 0x00011500ff0477ac */ /* 0x000ea40008000a00 */
[----:B--2---:R-:W-:-:S04]  /*01c0*/  UISETP.NE.U32.AND UP0, UPT, UR4, URZ, UPT ;  /* 0x000000ff0400728c */ /* 0x004fc8000bf05070 */
[----:B------:R-:W-:-:S09]  /*01d0*/  UISETP.NE.AND.EX UP0, UPT, UR5, URZ, UPT, UP0 ;  /* 0x000000ff0500728c */ /* 0x000fd2000bf05300 */
[----:B------:R-:W-:Y:S05]  /*01e0*/  BRA.U !UP0, `(.L_x_3) ;  /* 0x0000000108107547 */ /* 0x000fea000b800000 */
[----:B------:R-:W2:Y:S01]  /*01f0*/  LDC.64 R38, c[0x0][0x8a8] ;  /* 0x00022a00ff267b82 */ /* 0x000ea20000000a00 */
[----:B------:R-:W2:Y:S02]  /*0200*/  LDCU.64 UR4, c[0x0][0x358] ;  /* 0x00006b00ff0477ac */ /* 0x000ea40008000a00 */
[----:B--2---:R2:W5:Y:S01]  /*0210*/  LDG.E R38, desc[UR4][R38.64] ;  /* 0x0000000426267981 */ /* 0x004562000c1e1900 */
[----:B------:R-:W-:Y:S05]  /*0220*/  BRA `(.L_x_2) ;  /* 0x0000000000087947 */ /* 0x000fea0003800000 */
.L_x_3:
[----:B------:R-:W2:Y:S02]  /*0230*/  LDCU UR4, c[0x0][0x8a0] ;  /* 0x00011400ff0477ac */ /* 0x000ea40008000800 */
[----:B--2---:R-:W-:Y:S02]  /*0240*/  MOV R38, UR4 ;  /* 0x0000000400267c02 */ /* 0x004fe40008000f00 */
.L_x_2:
[----:B------:R-:W-:Y:S01]  /*0250*/  IMAD.U32 R0, RZ, RZ, UR18 ;  /* 0x00000012ff007e24 */ /* 0x000fe2000f8e00ff */
[----:B------:R-:W-:Y:S04]  /*0260*/  BSSY.RECONVERGENT B0, `(.L_x_4) ;  /* 0x000000c000007945 */ /* 0x000fe80003800200 */
[C---:B------:R-:W-:Y:S02]  /*0270*/  ISETP.NE.OR P1, PT, R0.reuse, 0x1, !P3 ;  /* 0x000000010000780c */ /* 0x040fe40005f25670 */
[----:B------:R-:W-:-:S11]  /*0280*/  ISETP.NE.OR P0, PT, R0, 0x3, !P3 ;  /* 0x000000030000780c */ /* 0x000fd60005f05670 */
[----:B------:R-:W-:Y:S05]  /*0290*/  @P1 BRA `(.L_x_5) ;  /* 0x0000000000201947 */ /* 0x000fea0003800000 */
[----:B------:R-:W3:Y:S02]  /*02a0*/  LDCU.64 UR4, c[0x0][0x348] ;  /* 0x00006900ff0477ac */ /* 0x000ee40008000a00 */
[----:B---3--:R-:W-:Y:S02]  /*02b0*/  UIADD3 UR6, UP1, UPT, UR4, 0x80, URZ ;  /* 0x0000008004067890 */ /* 0x008fe4000ff3e0ff */
[----:B------:R-:W-:Y:S02]  /*02c0*/  UIADD3 UR4, UP0, UPT, UR4, 0x180, URZ ;  /* 0x0000018004047890 */ /* 0x000fe4000ff1e0ff */
[----:B------:R-:W-:Y:S02]  /*02d0*/  UIADD3.X UR7, UPT, UPT, URZ, UR5, URZ, UP1, !UPT ;  /* 0x00000005ff077290 */ /* 0x000fe40008ffe4ff */
[----:B------:R-:W-:-:S07]  /*02e0*/  UIADD3.X UR5, UPT, UPT, URZ, UR5, URZ, UP0, !UPT ;  /* 0x00000005ff057290 */ /* 0x000fce00087fe4ff */
[----:B------:R3:W-:Y:S02]  /*02f0*/  UTMACCTL.PF [UR6] ;  /* 0x00000000060079b9 */ /* 0x0007e40008040000 */
[----:B------:R3:W-:Y:S02]  /*0300*/  UTMACCTL.PF [UR4] ;  /* 0x00000000040079b9 */ /* 0x0007e40008040000 */
[----:B---3--:R-:W-:Y:S01]  /*0310*/  NOP ;  /* 0x0000000000007918 */ /* 0x008fe20000000000 */
.L_x_5:
[----:B------:R-:W-:Y:S05]  /*0320*/  BSYNC.RECONVERGENT B0 ;  /* 0x0000000000007941 */ /* 0x000fea0003800200 */
.L_x_4:
[----:B------:R-:W-:Y:S04]  /*0330*/  BSSY.RECONVERGENT B0, `(.L_x_6) ;  /* 0x000000a000007945 */ /* 0x000fe80003800200 */
        /* <DEDUP_REMOVED lines=9> */
.L_x_7:
[----:B------:R-:W-:Y:S05]  /*03d0*/  BSYNC.RECONVERGENT B0 ;  /* 0x0000000000007941 */ /* 0x000fea0003800200 */
.L_x_6:
[----:B------:R-:W3:Y:S01]  /*03e0*/  LDCU.64 UR4, c[0x0][0x888] ;  /* 0x00011100ff0477ac */ /* 0x000ee20008000a00 */
[----:B------:R-:W-:Y:S02]  /*03f0*/  UISETP.EQ.U32.AND UP2, UPT, UR8, URZ, UPT ;  /* 0x000000ff0800728c */ /* 0x000fe4000bf42070 */
[----:B------:R-:W-:Y:S02]  /*0400*/  UPLOP3.LUT UP3, UPT, UPT, UPT, UPT, 0x80, 0x8 ;  /* 0x000000000008789c */ /* 0x000fe40003f6f070 */
[----:B---3--:R-:W-:-:S04]  /*0410*/  UISETP.NE.U32.AND UP0, UPT, UR4, URZ, UPT ;  /* 0x000000ff0400728c */ /* 0x008fc8000bf05070 */
[----:B------:R-:W-:-:S04]  /*0420*/  UISETP.NE.AND.EX UP1, UPT, UR5, URZ, UPT, UP0 ;  /* 0x000000ff0500728c */ /* 0x000fc8000bf25300 */
[----:B------:R-:W-:-:S04]  /*0430*/  UISETP.EQ.OR.EX UP4, UPT, UR9, URZ, !UP1, UP2 ;  /* 0x000000ff0900728c */ /* 0x000fc8000cf82720 */
[----:B------:R-:W-:-:S06]  /*0440*/  UP2UR UR4, UPR, URZ, 0x10 ;  /* 0x00000010ff047883 */ /* 0x000fcc0008000000 */
[----:B------:R-:W-:Y:S01]  /*0450*/  MOV R85, UR4 ;  /* 0x0000000400557c02 */ /* 0x000fe20008000f00 */
[----:B------:R-:W-:Y:S06]  /*0460*/  BRA.U !UP4, `(.L_x_8) ;  /* 0x000000010c207547 */ /* 0x000fec000b800000 */
[----:B------:R-:W-:Y:S01]  /*0470*/  UISETP.NE.U32.AND UP2, UPT, UR8, URZ, UPT ;  /* 0x000000ff0800728c */ /* 0x000fe2000bf45070 */
[----:B-----5:R-:W-:Y:S01]  /*0480*/  FSETP.NEU.AND P0, PT, R41, RZ, PT ;  /* 0x000000ff2900720b */ /* 0x020fe20003f0d000 */
[----:B------:R-:W-:Y:S02]  /*0490*/  USEL UR4, URZ, 0xffffffff, UP1 ;  /* 0xffffffffff047887 */ /* 0x000fe40008800000 */
[----:B------:R-:W-:-:S10]  /*04a0*/  UISETP.NE.AND.EX UP2, UPT, UR9, URZ, UPT, UP2 ;  /* 0x000000ff0900728c */ /* 0x000fd4000bf45320 */
[----:B------:R-:W-:Y:S01]  /*04b0*/  VOTEU.ANY UP0, P0 ;  /* 0x0000000000ff7886 */ /* 0x000fe20000000100 */
[----:B------:R-:W-:-:S04]  /*04c0*/  @!UP2 USEL UR4, URZ, 0xffffffff, UP0 ;  /* 0xffffffffff04a887 */ /* 0x000fc80008000000 */
[----:B------:R-:W-:-:S04]  /*04d0*/  ULOP3.LUT UR4, UR4, 0x1, URZ, 0xc0, !UPT ;  /* 0x0000000104047892 */ /* 0x000fc8000f8ec0ff */
[----:B------:R-:W-:-:S11]  /*04e0*/  UISETP.NE.U32.AND UP3, UPT, UR4, 0x1, UPT ;  /* 0x000000010400788c */ /* 0x000fd6000bf65070 */
.L_x_8:
[----:B-1----:R-:W1:Y:S02]  /*04f0*/  SHFL.IDX PT, R2, R82, RZ, 0x1f ;  /* 0x00001fff52027589 */ /* 0x002e6400000e0000 */
[----:B-1----:R-:W-:-:S13]  /*0500*/  ISETP.NE.AND P0, PT, R2, RZ, PT ;  /* 0x000000ff0200720c */ /* 0x002fda0003f05270 */
[----:B------:R-:W-:Y:S05]  /*0510*/  @P0 BRA `(.L_x_9) ;  /* 0x00000000008c0947 */ /* 0x000fea0003800000 */
[----:B------:R-:W-:Y:S01]  /*0520*/  ELECT P0, URZ, PT ;  /* 0x0000000000ff782f */ /* 0x000fe20003800000 */
[----:B------:R-:W-:-:S12]  /*0530*/  BSSY.RECONVERGENT B0, `(.L_x_9) ;  /* 0x0000021000007945 */ /* 0x000fd80003800200 */
[----:B------:R-:W-:Y:S05]  /*0540*/  @!P0 BRA `(.L_x_10) ;  /* 0x00000000007c8947 */ /* 0x000fea0003800000 */
[----:B------:R-:W1:Y:S01]  /*0550*/  S2UR UR4, SR_CgaCtaId ;  /* 0x00000000000479c3 */ /* 0x000e620000008800 */
[----:B------:R-:W-:Y:S01]  /*0560*/  UMOV UR5, 0x400 ;  /* 0x0000040000057882 */ /* 0x000fe20000000000 */
[----:B------:R-:W-:Y:S01]  /*0570*/  UMOV UR8, 0x1 ;  /* 0x0000000100087882 */ /* 0x000fe20000000000 */
[----:B------:R-:W-:Y:S01]  /*0580*/  UMOV UR6, 0x2 ;  /* 0x0000000200067882 */ /* 0x000fe20000000000 */
[----:B------:R-:W-:-:S04]  /*0590*/  UIADD3 UR8, UPT, UPT, -UR8, 0x100000, URZ ;  /* 0x0010000008087890 */ /* 0x000fc8000fffe1ff */
[----:B------:R-:W-:Y:S02]  /*05a0*/  USHF.L.U32 UR9, UR8, 0xb, URZ ;  /* 0x0000000b08097899 */ /* 0x000fe400080006ff */
[----:B------:R-:W-:Y:S02]  /*05b0*/  USHF.L.U32 UR8, UR8, 0x1, URZ ;  /* 0x0000000108087899 */ /* 0x000fe400080006ff */
[----:B------:R-:W-:-:S04]  /*05c0*/  UIADD3 UR6, UPT, UPT, -UR6, 0x100000, URZ ;  /* 0x0010000006067890 */ /* 0x000fc8000fffe1ff */
[----:B------:R-:W-:Y:S02]  /*05d0*/  USHF.L.U32 UR7, UR6, 0xb, URZ ;  /* 0x0000000b06077899 */ /* 0x000fe400080006ff */
[----:B------:R-:W-:Y:S02]  /*05e0*/  USHF.L.U32 UR6, UR6, 0x1, URZ ;  /* 0x0000000106067899 */ /* 0x000fe400080006ff */
[----:B-1----:R-:W-:Y:S01]  /*05f0*/  ULEA UR4, UR4, UR5, 0x18 ;  /* 0x0000000504047291 */ /* 0x002fe2000f8ec0ff */
[----:B------:R-:W1:Y:S11]  /*0600*/  FENCE.VIEW.ASYNC.S ;  /* 0x00000000000073c6 */ /* 0x000e760000000000 */
[----:B-1----:R1:W3:Y:S01]  /*0610*/  SYNCS.EXCH.64 URZ, [UR4], UR8 ;  /* 0x0000000804ff75b2 */ /* 0x0022e20008000100 */
[----:B------:R1:W4:Y:S01]  /*0620*/  SYNCS.EXCH.64 URZ, [UR4+0x48], UR6 ;  /* 0x0000480604ff75b2 */ /* 0x0003220008000100 */
[----:B------:R1:W1:Y:S01]  /*0630*/  SYNCS.EXCH.64 URZ, [UR4+0x8], UR8 ;  /* 0x0000080804ff75b2 */ /* 0x0002620008000100 */
        /* <DEDUP_REMOVED lines=15> */
[----:B------:R-:W-:Y:S01]  /*0730*/  NOP ;  /* 0x0000000000007918 */ /* 0x000fe20000000000 */
.L_x_10:
[----:B-1----:R-:W-:Y:S05]  /*0740*/  BSYNC.RECONVERGENT B0 ;  /* 0x0000000000007941 */ /* 0x002fea0003800200 */
.L_x_9:
[----:B------:R-:W1:Y:S01]  /*0750*/  SHFL.IDX PT, R2, R82, RZ, 0x1f ;  /* 0x00001fff52027589 */ /* 0x000e6200000e0000 */
[----:B------:R-:W-:Y:S01]  /*0760*/  NOP ;  /* 0x0000000000007918 */ /* 0x000fe20000000000 */
[----:B-1----:R-:W-:-:S13]  /*0770*/  ISETP.NE.AND P0, PT, R2, 0x1, PT ;  /* 0x000000010200780c */ /* 0x002fda0003f05270 */
[----:B------:R-:W-:Y:S05]  /*0780*/  @P0 BRA `(.L_x_11) ;  /* 0x0000000000580947 */ /* 0x000fea0003800000 */
        /* <DEDUP_REMOVED lines=9> */
[----:B------:R-:W-:Y:S01]  /*0820*/  USHF.L.U32 UR6, UR6, 0x1, URZ ;  /* 0x0000000106067899 */ /* 0x000fe200080006ff */
[----:B------:R-:W-:Y:S01]  /*0830*/  ELECT P0, URZ, PT ;  /* 0x0000000000ff782f */ /* 0x000fe20003800000 */
[----:B-1----:R-:W-:Y:S01]  /*0840*/  ULEA UR4, UR4, UR5, 0x18 ;  /* 0x0000000504047291 */ /* 0x002fe2000f8ec0ff */
[----:B------:R-:W1:Y:S11]  /*0850*/  FENCE.VIEW.ASYNC.S ;  /* 0x00000000000073c6 */ /* 0x000e760000000000 */
[----:B-1----:R1:W1:Y:S01]  /*0860*/  SYNCS.EXCH.64 URZ, [UR4+0x90], UR8 ;  /* 0x0000900804ff75b2 */ /* 0x0022620008000100 */
        /* <DEDUP_REMOVED lines=8> */
.L_x_11:
[----:B------:R-:W2:Y:S01]  /*08f0*/  SHFL.IDX PT, R2, R82, RZ, 0x1f ;  /* 0x00001fff52027589 */ /* 0x000ea200000e0000 */
[----:B------:R-:W-:Y:S01]  /*0900*/  NOP ;  /* 0x0000000000007918 */ /* 0x000fe20000000000 */
[----:B--2---:R-:W-:-:S13]  /*0910*/  ISETP.NE.AND P0, PT, R2, 0x3, PT ;  /* 0x000000030200780c */ /* 0x004fda0003f05270 */
[----:B------:R-:W-:Y:S05]  /*0920*/  @P0 BRA `(.L_x_12) ;  /* 0x0000000000300947 */ /* 0x000fea0003800000 */
[----:B-1----:R-:W1:Y:S01]  /*0930*/  S2UR UR4, SR_CgaCtaId ;  /* 0x00000000000479c3 */ /* 0x002e620000008800 */
[----:B------:R-:W-:Y:S01]  /*0940*/  UMOV UR6, 0x400 ;  /* 0x0000040000067882 */ /* 0x000fe20000000000 */
[----:B------:R-:W-:Y:S01]  /*0950*/  UMOV UR5, 0x20 ;  /* 0x0000002000057882 */ /* 0x000fe20000000000 */
[----:B------:R-:W-:Y:S01]  /*0960*/  ELECT P0, URZ, PT ;  /* 0x0000000000ff782f */ /* 0x000fe20003800000 */
[----:B-1----:R-:W-:Y:S02]  /*0970*/  ULEA UR6, UR4, UR6, 0x18 ;  /* 0x0000000604067291 */ /* 0x002fe4000f8ec0ff */
[----:B------:R-:W-:-:S04]  /*0980*/  UIADD3 UR4, UPT, UPT, -UR5, 0x100000, URZ ;  /* 0x0010000005047890 */ /* 0x000fc8000fffe1ff */
[----:B------:R-:W-:Y:S02]  /*0990*/  USHF.L.U32 UR5, UR4, 0xb, URZ ;  /* 0x0000000b04057899 */ /* 0x000fe400080006ff */
[----:B------:R-:W-:Y:S01]  /*09a0*/  USHF.L.U32 UR4, UR4, 0x1, URZ ;  /* 0x0000000104047899 */ /* 0x000fe200080006ff */
[----:B------:R-:W1:Y:S11]  /*09b0*/  FENCE.VIEW.ASYNC.S ;  /* 0x00000000000073c6 */ /* 0x000e760000000000 */
[----:B-1----:R2:W1:Y:S01]  /*09c0*/  SYNCS.EXCH.64 URZ, [UR6+0xd0], UR4 ;  /* 0x0000d00406ff75b2 */ /* 0x0024620008000100 */
[----:B------:R2:W1:Y:S02]  /*09d0*/  SYNCS.EXCH.64 URZ, [UR6+0xd8], UR4 ;  /* 0x0000d80406ff75b2 */ /* 0x0004640008000100 */
[----:B--2---:R-:W-:Y:S01]  /*09e0*/  NOP ;  /* 0x0000000000007918 */ /* 0x004fe20000000000 */
.L_x_12:
[----:B------:R-:W2:Y:S01]  /*09f0*/  SHFL.IDX PT, R2, R82, RZ, 0x1f ;  /* 0x00001fff52027589 */ /* 0x000ea200000e0000 */
[----:B------:R-:W-:Y:S01]  /*0a00*/  NOP ;  /* 0x0000000000007918 */ /* 0x000fe20000000000 */
[----:B--2---:R-:W-:-:S13]  /*0a10*/  ISETP.NE.AND P0, PT, R2, 0x4, PT ;  /* 0x000000040200780c */ /* 0x004fda0003f05270 */
[----:B------:R-:W-:Y:S05]  /*0a20*/  @P0 BRA `(.L_x_13) ;  /* 0x00000000004c0947 */ /* 0x000fea0003800000 */
[----:B-1----:R-:W1:Y:S01]  /*0a30*/  S2UR UR6, SR_CgaCtaId ;  /* 0x00000000000679c3 */ /* 0x002e620000008800 */
[----:B------:R-:W-:Y:S01]  /*0a40*/  UMOV UR4, 0x1e0 ;  /* 0x000001e000047882 */ /* 0x000fe20000000000 */
[----:B------:R-:W-:Y:S01]  /*0a50*/  UMOV UR5, 0x400 ;  /* 0x0000040000057882 */ /* 0x000fe20000000000 */
[----:B------:R-:W-:Y:S01]  /*0a60*/  USEL UR4, UR4, 0x1a0, UP3 ;  /* 0x000001a004047887 */ /* 0x000fe20009800000 */
[----:B------:R-:W-:Y:S01]  /*0a70*/  UMOV UR8, 0x1 ;  /* 0x0000000100087882 */ /* 0x000fe20000000000 */
[----:B------:R-:W-:Y:S01]  /*0a80*/  ELECT P0, URZ, PT ;  /* 0x0000000000ff782f */ /* 0x000fe20003800000 */
[----:B------:R-:W-:-:S04]  /*0a90*/  UIADD3 UR8, UPT, UPT, -UR8, 0x100000, URZ ;  /* 0x0010000008087890 */ /* 0x000fc8000fffe1ff */
[----:B------:R-:W-:Y:S02]  /*0aa0*/  USHF.L.U32 UR9, UR8, 0xb, URZ ;  /* 0x0000000b08097899 */ /* 0x000fe400080006ff */
[----:B------:R-:W-:Y:S02]  /*0ab0*/  USHF.L.U32 UR8, UR8, 0x1, URZ ;  /* 0x0000000108087899 */ /* 0x000fe400080006ff */
[----:B-1----:R-:W-:Y:S02]  /*0ac0*/  ULEA UR6, UR6, UR5, 0x18 ;  /* 0x0000000506067291 */ /* 0x002fe4000f8ec0ff */
[----:B------:R-:W-:-:S04]  /*0ad0*/  UIADD3 UR4, UPT, UPT, -UR4, 0x100000, URZ ;  /* 0x0010000004047890 */ /* 0x000fc8000fffe1ff */
[----:B------:R-:W-:Y:S02]  /*0ae0*/  USHF.L.U32 UR5, UR4, 0xb, URZ ;  /* 0x0000000b04057899 */ /* 0x000fe400080006ff */
[----:B------:R-:W-:Y:S01]  /*0af0*/  USHF.L.U32 UR4, UR4, 0x1, URZ ;  /* 0x0000000104047899 */ /* 0x000fe200080006ff */
[----:B------:R-:W1:Y:S03]  /*0b00*/  FENCE.VIEW.ASYNC.S ;  /* 0x00000000000073c6 */ /* 0x000e660000000000 */
[----:B-1----:R2:W1:Y:S08]  /*0b10*/  SYNCS.EXCH.64 URZ, [UR6+0xe0], UR8 ;  /* 0x0000e00806ff75b2 */ /* 0x0024700008000100 */
[----:B------:R2:W1:Y:S01]  /*0b20*/  SYNCS.EXCH.64 URZ, [UR6+0xf0], UR4 ;  /* 0x0000f00406ff75b2 */ /* 0x0004620008000100 */
[----:B------:R2:W1:Y:S01]  /*0b30*/  SYNCS.EXCH.64 URZ, [UR6+0xe8], UR8 ;  /* 0x0000e80806ff75b2 */ /* 0x0004620008000100 */
[----:B------:R2:W1:Y:S02]  /*0b40*/  SYNCS.EXCH.64 URZ, [UR6+0xf8], UR4 ;  /* 0x0000f80406ff75b2 */ /* 0x0004640008000100 */
[----:B--2---:R-:W-:Y:S01]  /*0b50*/  NOP ;  /* 0x0000000000007918 */ /* 0x004fe20000000000 */
.L_x_13:
[----:B------:R-:W2:Y:S01]  /*0b60*/  SHFL.IDX PT, R2, R82, RZ, 0x1f ;  /* 0x00001fff52027589 */ /* 0x000ea200000e0000 */
[----:B------:R-:W-:Y:S01]  /*0b70*/  NOP ;  /* 0x0000000000007918 */ /* 0x000fe20000000000 */
[----:B--2---:R-:W-:-:S13]  /*0b80*/  ISETP.NE.AND P0, PT, R2, 0x5, PT ;  /* 0x000000050200780c */ /* 0x004fda0003f05270 */
[----:B------:R-:W-:Y:S05]  /*0b90*/  @P0 BRA `(.L_x_14) ;  /* 0x0000000000580947 */ /* 0x000fea0003800000 */
[----:B-1----:R-:W1:Y:S01]  /*0ba0*/  S2UR UR4, SR_CgaCtaId ;  /* 0x00000000000479c3 */ /* 0x002e620000008800 */
        /* <DEDUP_REMOVED lines=19> */
[----:B------:R2:W1:Y:S02]  /*0ce0*/  SYNCS.EXCH.64 URZ, [UR4+0x138], UR6 ;  /* 0x0001380604ff75b2 */ /* 0x0004640008000100 */
[----:B--2---:R-:W-:Y:S01]  /*0cf0*/  NOP ;  /* 0x0000000000007918 */ /* 0x004fe20000000000 */
.L_x_14:
[----:B------:R-:W2:Y:S01]  /*0d00*/  SHFL.IDX PT, R2, R82, RZ, 0x1f ;  /* 0x00001fff52027589 */ /* 0x000ea200000e0000 */
[----:B------:R-:W-:Y:S01]  /*0d10*/  NOP ;  /* 0x0000000000007918 */ /* 0x000fe20000000000 */
[----:B--2---:R-:W-:-:S13]  /*0d20*/  ISETP.NE.AND P0, PT, R2, 0x3, PT ;  /* 0x000000030200780c */ /* 0x004fda0003f05270 */
[----:B------:R-:W-:Y:S05]  /*0d30*/  @P0 BRA `(.L_x_15) ;  /* 0x0000000000380947 */ /* 0x000fea0003800000 */
[----:B------:R-:W2:Y:S01]  /*0d40*/  S2UR UR5, SR_CgaCtaId ;  /* 0x00000000000579c3 */ /* 0x000ea20000008800 */
[----:B-1----:R-:W-:Y:S01]  /*0d50*/  UMOV UR4, 0x400 ;  /* 0x0000040000047882 */ /* 0x002fe20000000000 */
[----:B------:R-:W-:Y:S01]  /*0d60*/  UMOV UR6, 0x20 ;  /* 0x0000002000067882 */ /* 0x000fe20000000000 */
[----:B------:R-:W-:Y:S01]  /*0d70*/  ELECT P0, URZ, PT ;  /* 0x0000000000ff782f */ /* 0x000fe20003800000 */
[----:B------:R-:W-:-:S04]  /*0d80*/  UIADD3 UR6, UPT, UPT, -UR6, 0x100000, URZ ;  /* 0x0010000006067890 */ /* 0x000fc8000fffe1ff */
[----:B------:R-:W-:Y:S02]  /*0d90*/  USHF.L.U32 UR7, UR6, 0xb, URZ ;  /* 0x0000000b06077899 */ /* 0x000fe400080006ff */
[----:B------:R-:W-:Y:S02]  /*0da0*/  USHF.L.U32 UR6, UR6, 0x1, URZ ;  /* 0x0000000106067899 */ /* 0x000fe400080006ff */
[----:B--2---:R-:W-:Y:S01]  /*0db0*/  ULEA UR4, UR5, UR4, 0x18 ;  /* 0x0000000405047291 */ /* 0x004fe2000f8ec0ff */
[----:B------:R-:W1:Y:S11]  /*0dc0*/  FENCE.VIEW.ASYNC.S ;  /* 0x00000000000073c6 */ /* 0x000e760000000000 */
[----:B-1----:R2:W1:Y:S01]  /*0dd0*/  SYNCS.EXCH.64 URZ, [UR4+0x140], UR6 ;  /* 0x0001400604ff75b2 */ /* 0x0024620008000100 */
[----:B------:R2:W1:Y:S01]  /*0de0*/  SYNCS.EXCH.64 URZ, [UR4+0x150], UR6 ;  /* 0x0001500604ff75b2 */ /* 0x0004620008000100 */
[----:B------:R2:W1:Y:S01]  /*0df0*/  SYNCS.EXCH.64 URZ, [UR4+0x148], UR6 ;  /* 0x0001480604ff75b2 */ /* 0x0004620008000100 */
[----:B------:R2:W1:Y:S02]  /*0e00*/  SYNCS.EXCH.64 URZ, [UR4+0x158], UR6 ;  /* 0x0001580604ff75b2 */ /* 0x0004640008000100 */
[----:B--2---:R-:W-:Y:S01]  /*0e10*/  NOP ;  /* 0x0000000000007918 */ /* 0x004fe20000000000 */
.L_x_15:
[----:B-1----:R-:W1:Y:S01]  /*0e20*/  LDCU UR4, c[0x0][0x36c] ;  /* 0x00006d80ff0477ac */ /* 0x002e620008000800 */
[----:B------:R-:W-:Y:S01]  /*0e30*/  ISETP.NE.OR P3, PT, R0, 0x2, !P3 ;  /* 0x000000020000780c */ /* 0x000fe20005f65670 */
[----:B------:R-:W-:Y:S01]  /*0e40*/  NOP ;  /* 0x0000000000007918 */ /* 0x000fe20000000000 */
[----:B------:R-:W-:Y:S01]  /*0e50*/  LOP3.LUT R0, R94, 0x1f, RZ, 0xc0, !PT ;  /* 0x0000001f5e007812 */ /* 0x000fe200078ec0ff */
[----:B------:R-:W-:Y:S02]  /*0e60*/  UISETP.NE.AND UP4, UPT, UR18, 0x2, UPT ;  /* 0x000000021200788c */ /* 0x000fe4000bf85270 */
[----:B------:R-:W-:Y:S02]  /*0e70*/  UISETP.NE.AND UP5, UPT, UR18, URZ, UPT ;  /* 0x000000ff1200728c */ /* 0x000fe4000bfa5270 */
[----:B-1----:R-:W-:-:S09]  /*0e80*/  UISETP.EQ.U32.AND UP6, UPT, UR4, 0x1, UPT ;  /* 0x000000010400788c */ /* 0x002fd2000bfc2070 */
[----:B------:R-:W-:Y:S05]  /*0e90*/  BRA.U !UP6, `(.L_x_16) ;  /* 0x000000010e087547 */ /* 0x000fea000b800000 */
[----:B---34-:R-:W-:Y:S01]  /*0ea0*/  UCGABAR_ARV ;  /* 0x00000000000079c7 */ /* 0x018fe20008000000 */
[----:B------:R-:W-:Y:S05]  /*0eb0*/  BRA `(.L_x_17) ;  /* 0x0000000000047947 */ /* 0x000fea0003800000 */
.L_x_16:
[----:B---34-:R-:W-:Y:S01]  /*0ec0*/  NOP ;  /* 0x0000000000007918 */ /* 0x018fe20000000000 */
.L_x_17:
[----:B------:R-:W1:Y:S01]  /*0ed0*/  S2UR UR30, SR_CTAID.X ;  /* 0x00000000001e79c3 */ /* 0x000e620000002500 */
[----:B------:R-:W-:-:S05]  /*0ee0*/  CS2R.32 R84, SR_CgaSize ;  /* 0x0000000000547805 */ /* 0x000fca0000008a00 */
[----:B------:R-:W-:-:S05]  /*0ef0*/  IMAD R84, R84, -0xa0, RZ ;  /* 0xffffff6054547824 */ /* 0x000fca00078e02ff */
[----:B------:R-:W-:-:S14]  /*0f00*/  R2UR UR5, R84 ;  /* 0x00000000540572ca */ /* 0x000fdc00000e0000 */
[----:B------:R-:W2:Y:S01]  /*0f10*/  LDCU UR5, c[0x0][UR5+0x2b0] ;  /* 0x00005600050577ac */ /* 0x000ea20008000800 */
[----:B------:R-:W-:-:S05]  /*0f20*/  CS2R.32 R84, SR_CgaSize ;  /* 0x0000000000547805 */ /* 0x000fca0000008a00 */
[----:B------:R-:W-:-:S05]  /*0f30*/  IMAD R84, R84, -0xa0, RZ ;  /* 0xffffff6054547824 */ /* 0x000fca00078e02ff */
[----:B------:R-:W-:-:S14]  /*0f40*/  R2UR UR4, R84 ;  /* 0x00000000540472ca */ /* 0x000fdc00000e0000 */
[----:B------:R-:W3:Y:S01]  /*0f50*/  LDCU UR4, c[0x0][UR4+0x2b4] ;  /* 0x00005680040477ac */ /* 0x000ee20008000800 */
[----:B------:R-:W4:Y:S01]  /*0f60*/  S2UR UR31, SR_CTAID.Y ;  /* 0x00000000001f79c3 */ /* 0x000f220000002600 */
[----:B------:R-:W-:-:S05]  /*0f70*/  CS2R.32 R84, SR_CgaSize ;  /* 0x0000000000547805 */ /* 0x000fca0000008a00 */
[----:B------:R-:W-:-:S05]  /*0f80*/  IMAD R84, R84, -0xa0, RZ ;  /* 0xffffff6054547824 */ /* 0x000fca00078e02ff */
[----:B------:R-:W-:-:S14]  /*0f90*/  R2UR UR7, R84 ;  /* 0x00000000540772ca */ /* 0x000fdc00000e0000 */
[----:B------:R-:W3:Y:S01]  /*0fa0*/  LDCU UR7, c[0x0][UR7+0x2a0] ;  /* 0x00005400070777ac */ /* 0x000ee20008000800 */
[----:B------:R-:W-:-:S05]  /*0fb0*/  CS2R.32 R84, SR_CgaSize ;  /* 0x0000000000547805 */ /* 0x000fca0000008a00 */
[----:B------:R-:W-:-:S05]  /*0fc0*/  IMAD R84, R84, -0xa0, RZ ;  /* 0xffffff6054547824 */ /* 0x000fca00078e02ff */
[----:B------:R-:W-:-:S14]  /*0fd0*/  R2UR UR8, R84 ;  /* 0x00000000540872ca */ /* 0x000fdc00000e0000 */
[----:B------:R-:W3:Y:S01]  /*0fe0*/  LDCU UR8, c[0x0][UR8+0x2a4] ;  /* 0x00005480080877ac */ /* 0x000ee20008000800 */
[----:B------:R-:W3:Y:S01]  /*0ff0*/  S2UR UR9, SR_CgaCtaId ;  /* 0x00000000000979c3 */ /* 0x000ee20000008800 */
[----:B------:R-:W3:Y:S01]  /*1000*/  LDCU UR19, c[0x0][0xb24] ;  /* 0x00016480ff1377ac */ /* 0x000ee20008000800 */
[----:B------:R-:W3:Y:S01]  /*1010*/  LDCU UR42, c[0x0][0xb24] ;  /* 0x00016480ff2a77ac */ /* 0x000ee20008000800 */
[----:B-1----:R-:W-:Y:S01]  /*1020*/  I2FP.F32.U32 R3, UR30 ;  /* 0x0000001e00037c45 */ /* 0x002fe20008201000 */
[----:B------:R-:W1:Y:S04]  /*1030*/  LDCU UR22, c[0x0][0xb30] ;  /* 0x00016600ff1677ac */ /* 0x000e680008000800 */
[----:B--2---:R-:W-:Y:S01]  /*1040*/  FMUL R3, R3, UR5 ;  /* 0x0000000503037c20 */ /* 0x004fe20008400000 */
[----:B----4-:R-:W-:-:S05]  /*1050*/  I2FP.F32.U32 R2, UR31 ;  /* 0x0000001f00027c45 */ /* 0x010fca0008201000 */
[----:B------:R-:W2:Y:S01]  /*1060*/  F2I.U32.TRUNC.NTZ R3, R3 ;  /* 0x0000000300037305 */ /* 0x000ea2000020f000 */
[----:B---3--:R-:W-:Y:S01]  /*1070*/  FMUL R2, R2, UR4 ;  /* 0x0000000402027c20 */ /* 0x008fe20008400000 */
[----:B------:R-:W-:-:S06]  /*1080*/  USHF.L.U32 UR28, UR9, 0xc, URZ ;  /* 0x0000000c091c7899 */ /* 0x000fcc00080006ff */
[----:B------:R-:W3:Y:S01]  /*1090*/  F2I.U32.TRUNC.NTZ R2, R2 ;  /* 0x0000000200027305 */ /* 0x000ee2000020f000 */
[----:B------:R-:W-:Y:S01]  /*10a0*/  ULOP3.LUT UR28, UR28, 0x1000, URZ, 0xc0, !UPT ;  /* 0x000010001c1c7892 */ /* 0x000fe2000f8ec0ff */
[----:B--2---:R-:W-:Y:S02]  /*10b0*/  R2UR UR4, R3 ;  /* 0x00000000030472ca */ /* 0x004fe400000e0000 */
[----:B---3--:R-:W-:Y:S02]  /*10c0*/  R2UR UR6, R2 ;  /* 0x00000000020672ca */ /* 0x008fe400000e0000 */
[----:B------:R-:W-:-:S09]  /*10d0*/  PRMT R2, RZ, 0x7610, R2 ;  /* 0x00007610ff027816 */ /* 0x000fd20000000002 */
[----:B------:R-:W-:-:S04]  /*10e0*/  UIADD3 UR5, UPT, UPT, -UR4, URZ, URZ ;  /* 0x000000ff04057290 */ /* 0x000fc8000fffe1ff */
[----:B------:R-:W-:Y:S02]  /*10f0*/  UIMAD UR5, UR7, UR5, UR30 ;  /* 0x00000005070572a4 */ /* 0x000fe4000f8e021e */
[----:B------:R-:W-:-:S04]  /*1100*/  UIADD3 UR4, UPT, UPT, -UR6, URZ, URZ ;  /* 0x000000ff06047290 */ /* 0x000fc8000fffe1ff */
[----:B------:R-:W-:Y:S01]  /*1110*/  IMAD.U32 R84, RZ, RZ, UR5 ;  /* 0x00000005ff547e24 */ /* 0x000fe2000f8e00ff */
[----:B------:R-:W-:-:S06]  /*1120*/  UIMAD UR4, UR8, UR4, UR31 ;  /* 0x00000004080472a4 */ /* 0x000fcc000f8e021f */
[----:B------:R-:W-:Y:S01]  /*1130*/  IMAD.U32 R83, RZ, RZ, UR4 ;  /* 0x00000004ff537e24 */ /* 0x000fe2000f8e00ff */
[----:B-1----:R-:W-:Y:S06]  /*1140*/  BRA.U UP5, `(.L_x_18) ;  /* 0x00000001052c7547 */ /* 0x002fec000b800000 */
[----:B------:R-:W-:Y:S02]  /*1150*/  R2UR UR4, R83 ;  /* 0x00000000530472ca */ /* 0x000fe400000e0000 */
[----:B------:R-:W-:-:S11]  /*1160*/  R2UR UR6, R84 ;  /* 0x00000000540672ca */ /* 0x000fd600000e0000 */
[----:B------:R-:W-:-:S04]  /*1170*/  UISETP.NE.AND UP0, UPT, UR4, URZ, UPT ;  /* 0x000000ff0400728c */ /* 0x000fc8000bf05270 */
[----:B------:R-:W-:-:S04]  /*1180*/  UISETP.EQ.OR UP0, UPT, UR6, URZ, !UP0 ;  /* 0x000000ff0600728c */ /* 0x000fc8000c702670 */
[----:B------:R-:W-:Y:S02]  /*1190*/  USEL UR5, URZ, 0x1, !UP0 ;  /* 0x00000001ff057887 */ /* 0x000fe4000c000000 */
[----:B------:R-:W-:-:S04]  /*11a0*/  UISETP.NE.AND UP0, UPT, UR4, URZ, UPT ;  /* 0x000000ff0400728c */ /* 0x000fc8000bf05270 */
[----:B------:R-:W-:Y:S02]  /*11b0*/  USEL UR4, URZ, 0x2, UP0 ;  /* 0x00000002ff047887 */ /* 0x000fe40008000000 */
[----:B------:R-:W-:-:S04]  /*11c0*/  UISETP.NE.AND UP0, UPT, UR6, 0x1, UPT ;  /* 0x000000010600788c */ /* 0x000fc8000bf05270 */
[----:B------:R-:W-:-:S04]  /*11d0*/  USEL UR4, UR4, 0x2, UP0 ;  /* 0x0000000204047887 */ /* 0x000fc80008000000 */
[----:B------:R-:W-:-:S06]  /*11e0*/  UIADD3 UR4, UPT, UPT, UR5, UR4, URZ ;  /* 0x0000000405047290 */ /* 0x000fcc000fffe0ff */
[----:B------:R-:W-:-:S07]  /*11f0*/  IMAD.U32 R2, RZ, RZ, UR4 ;  /* 0x00000004ff027e24 */ /* 0x000fce000f8e00ff */
.L_x_18:
[----:B------:R-:W1:Y:S01]  /*1200*/  S2UR UR36, SR_CTAID.Z ;  /* 0x00000000002479c3 */ /* 0x000e620000002700 */
[----:B------:R-:W-:-:S09]  /*1210*/  UISETP.GE.AND UP0, UPT, UR19, 0x1, UPT ;  /* 0x000000011300788c */ /* 0x000fd2000bf06270 */
[----:B------:R-:W-:Y:S05]  /*1220*/  BRA.U !UP0, `(.L_x_19) ;  /* 0x0000000108d47547 */ /* 0x000fea000b800000 */
[----:B------:R-:W2:Y:S01]  /*1230*/  LDCU.128 UR12, c[0x0][0xb10] ;  /* 0x00016200ff0c77ac */ /* 0x000ea20008000c00 */
[----:B------:R-:W3:Y:S01]  /*1240*/  LDCU UR20, c[0x0][0xb0c] ;  /* 0x00016180ff1477ac */ /* 0x000ee20008000800 */
[----:B------:R-:W4:Y:S01]  /*1250*/  LDCU UR6, c[0x0][0x370] ;  /* 0x00006e00ff0677ac */ /* 0x000f220008000800 */
[----:B------:R-:W1:Y:S01]  /*1260*/  LDCU UR7, c[0x0][0x374] ;  /* 0x00006e80ff0777ac */ /* 0x000e620008000800 */
[----:B------:R-:W1:Y:S01]  /*1270*/  LDCU UR21, c[0x0][0xb20] ;  /* 0x00016400ff1577ac */ /* 0x000e620008000800 */
[----:B--2---:R-:W-:Y:S02]  /*1280*/  UIMAD.WIDE.U32 UR4, UR30, UR12, URZ ;  /* 0x0000000c1e0472a5 */ /* 0x004fe4000f8e00ff */
[----:B---3--:R-:W-:Y:S01]  /*1290*/  UISETP.NE.AND UP0, UPT, UR20, 0x1, UPT ;  /* 0x000000011400788c */ /* 0x008fe2000bf05270 */
[----:B------:R-:W2:Y:S01]  /*12a0*/  LDCU.64 UR8, c[0x0][0xb28] ;  /* 0x00016500ff0877ac */ /* 0x000ea20008000a00 */
[----:B----4-:R-:W-:-:S03]  /*12b0*/  UIMAD.WIDE.U32 UR10, UR6, UR12, URZ ;  /* 0x0000000c060a72a5 */ /* 0x010fc6000f8e00ff */
[----:B------:R-:W-:Y:S01]  /*12c0*/  UMOV UR4, UR5 ;  /* 0x0000000500047c82 */ /* 0x000fe20008000000 */
[----:B------:R-:W-:Y:S02]  /*12d0*/  UISETP.NE.AND UP2, UPT, UR19, 0x1, UPT ;  /* 0x000000011300788c */ /* 0x000fe4000bf45270 */
[----:B------:R-:W-:Y:S01]  /*12e0*/  USHF.R.U32.HI UR4, URZ, UR13, UR4 ;  /* 0x0000000dff047299 */ /* 0x000fe20008011604 */
[----:B------:R-:W-:Y:S01]  /*12f0*/  UMOV UR10, UR11 ;  /* 0x0000000b000a7c82 */ /* 0x000fe20008000000 */
[----:B------:R-:W-:Y:S02]  /*1300*/  UIMAD.WIDE.U32 UR16, UR31, UR15, URZ ;  /* 0x0000000f1f1072a5 */ /* 0x000fe4000f8e00ff */
[----:B------:R-:W-:Y:S02]  /*1310*/  USEL UR5, UR30, UR4, !UP0 ;  /* 0x000000041e057287 */ /* 0x000fe4000c000000 */
[----:B------:R-:W-:Y:S02]  /*1320*/  @UP0 USHF.R.U32.HI UR6, URZ, UR13, UR10 ;  /* 0x0000000dff060299 */ /* 0x000fe4000801160a */
[----:B------:R-:W-:-:S02]  /*1330*/  UISETP.NE.AND UP0, UPT, UR14, 0x1, UPT ;  /* 0x000000010e00788c */ /* 0x000fc4000bf05270 */
[----:B-1----:R-:W-:Y:S02]  /*1340*/  UIMAD.WIDE.U32 UR10, UR7, UR15, URZ ;  /* 0x0000000f070a72a5 */ /* 0x002fe4000f8e00ff */
[----:B--2---:R-:W-:Y:S01]  /*1350*/  UIMAD.WIDE.U32 UR12, UR6, UR8, URZ ;  /* 0x00000008060c72a5 */ /* 0x004fe2000f8e00ff */
[----:B------:R-:W-:Y:S02]  /*1360*/  UMOV UR4, UR17 ;  /* 0x0000001100047c82 */ /* 0x000fe40008000000 */
[----:B------:R-:W-:Y:S02]  /*1370*/  USHF.R.U32.HI UR4, URZ, UR21, UR4 ;  /* 0x00000015ff047299 */ /* 0x000fe40008011604 */
[----:B------:R-:W-:Y:S02]  /*1380*/  UMOV UR10, UR11 ;  /* 0x0000000b000a7c82 */ /* 0x000fe40008000000 */
[----:B------:R-:W-:Y:S01]  /*1390*/  UMOV UR12, UR13 ;  /* 0x0000000d000c7c82 */ /* 0x000fe20008000000 */
[----:B------:R-:W-:-:S02]  /*13a0*/  @UP0 USHF.R.U32.HI UR7, URZ, UR21, UR10 ;  /* 0x00000015ff070299 */ /* 0x000fc4000801160a */
[----:B------:R-:W-:Y:S02]  /*13b0*/  USEL UR4, UR31, UR4, !UP0 ;  /* 0x000000041f047287 */ /* 0x000fe4000c000000 */
[----:B------:R-:W-:Y:S02]  /*13c0*/  UIMAD.WIDE.U32 UR10, UR7, UR8, URZ ;  /* 0x00000008070a72a5 */ /* 0x000fe4000f8e00ff */
[----:B------:R-:W-:Y:S02]  /*13d0*/  @UP2 USHF.R.U32.HI UR6, URZ, UR9, UR12 ;  /* 0x00000009ff062299 */ /* 0x000fe4000801160c */
[----:B------:R-:W-:-:S03]  /*13e0*/  UIMAD.WIDE.U32 UR12, UR4, UR8, URZ ;  /* 0x00000008040c72a5 */ /* 0x000fc6000f8e00ff */
[----:B------:R-:W-:Y:S02]  /*13f0*/  UMOV UR10, UR11 ;  /* 0x0000000b000a7c82 */ /* 0x000fe40008000000 */
[----:B------:R-:W-:Y:S02]  /*1400*/  @UP2 USHF.R.U32.HI UR7, URZ, UR9, UR10 ;  /* 0x00000009ff072299 */ /* 0x000fe4000801160a */
[----:B------:R-:W-:Y:S02]  /*1410*/  UIMAD UR10, UR6, UR19, URZ ;  /* 0x00000013060a72a4 */ /* 0x000fe4000f8e02ff */
[----:B------:R-:W-:-:S04]  /*1420*/  UIMAD UR7, UR7, UR19, URZ ;  /* 0x00000013070772a4 */ /* 0x000fc8000f8e02ff */
[----:B------:R-:W-:-:S03]  /*1430*/  UISETP.GE.AND UP0, UPT, UR4, UR7, UPT ;  /* 0x000000070400728c */ /* 0x000fc6000bf06270 */
[----:B------:R-:W-:Y:S01]  /*1440*/  UMOV UR7, UR13 ;  /* 0x0000000d00077c82 */ /* 0x000fe20008000000 */
[----:B------:R-:W-:Y:S02]  /*1450*/  UISETP.GE.OR UP0, UPT, UR5, UR10, UP0 ;  /* 0x0000000a0500728c */ /* 0x000fe40008706670 */
[----:B------:R-:W-:Y:S02]  /*1460*/  UIMAD.WIDE.U32 UR10, UR5, UR8, URZ ;  /* 0x00000008050a72a5 */ /* 0x000fe4000f8e00ff */
[----:B------:R-:W-:Y:S02]  /*1470*/  USHF.R.U32.HI UR7, URZ, UR9, UR7 ;  /* 0x00000009ff077299 */ /* 0x000fe40008011607 */
[----:B------:R-:W-:Y:S02]  /*1480*/  UIADD3 UR10, UPT, UPT, -UR4, URZ, URZ ;  /* 0x000000ff040a7290 */ /* 0x000fe4000fffe1ff */
[----:B------:R-:W-:Y:S02]  /*1490*/  USEL UR7, UR4, UR7, !UP2 ;  /* 0x0000000704077287 */ /* 0x000fe4000d000000 */
[----:B------:R-:W-:Y:S01]  /*14a0*/  UIMAD UR10, UR14, UR10, UR31 ;  /* 0x0000000a0e0a72a4 */ /* 0x000fe2000f8e021f */
[----:B------:R-:W-:Y:S01]  /*14b0*/  @!UP0 UMOV UR8, UR11 ;  /* 0x0000000b00088c82 */ /* 0x000fe20008000000 */
[----:B------:R-:W-:-:S02]  /*14c0*/  UIADD3 UR11, UPT, UPT, -UR5, URZ, URZ ;  /* 0x000000ff050b7290 */ /* 0x000fc4000fffe1ff */
[----:B------:R-:W-:Y:S02]  /*14d0*/  @!UP0 USHF.R.U32.HI UR8, URZ, UR9, UR8 ;  /* 0x00000009ff088299 */ /* 0x000fe40008011608 */
[----:B------:R-:W-:Y:S02]  /*14e0*/  UIADD3 UR9, UPT, UPT, -UR7, URZ, URZ ;  /* 0x000000ff07097290 */ /* 0x000fe4000fffe1ff */
[----:B------:R-:W-:Y:S02]  /*14f0*/  @!UP0 USEL UR8, UR5, UR8, !UP2 ;  /* 0x0000000805088287 */ /* 0x000fe4000d000000 */
[----:B------:R-:W-:Y:S02]  /*1500*/  UIMAD UR9, UR19, UR9, UR4 ;  /* 0x00000009130972a4 */ /* 0x000fe4000f8e0204 */
[----:B------:R-:W-:Y:S02]  /*1510*/  @!UP0 UIADD3 UR7, UPT, UPT, UR7, -UR8, URZ ;  /* 0x8000000807078290 */ /* 0x000fe4000fffe0ff */
[----:B------:R-:W-:-:S02]  /*1520*/  @!UP0 UIMAD UR6, UR9, UR6, UR8 ;  /* 0x00000006090682a4 */ /* 0x000fc4000f8e0208 */
[----:B------:R-:W-:Y:S02]  /*1530*/  @!UP0 UIMAD UR4, UR7, UR19, UR5 ;  /* 0x00000013070482a4 */ /* 0x000fe4000f8e0205 */
[----:B------:R-:W-:Y:S02]  /*1540*/  UIMAD UR30, UR20, UR11, UR30 ;  /* 0x0000000b141e72a4 */ /* 0x000fe4000f8e021e */
[----:B------:R-:W-:Y:S01]  /*1550*/  UIMAD UR31, UR4, UR14, UR10 ;  /* 0x0000000e041f72a4 */ /* 0x000fe2000f8e020a */
[----:B------:R-:W-:Y:S02]  /*1560*/  @!UP0 UMOV UR5, UR6 ;  /* 0x0000000600058c82 */ /* 0x000fe40008000000 */
[----:B------:R-:W-:-:S12]  /*1570*/  UIMAD UR30, UR5, UR20, UR30 ;  /* 0x00000014051e72a4 */ /* 0x000fd8000f8e021e */
.L_x_19:
[----:B------:R-:W-:-:S09]  /*1580*/  UISETP.NE.AND UP0, UPT, UR22, 0x1, UPT ;  /* 0x000000011600788c */ /* 0x000fd2000bf05270 */
[----:B------:R-:W-:Y:S05]  /*1590*/  BRA.U UP0, `(.L_x_20) ;  /* 0x0000000100407547 */ /* 0x000fea000b800000 */
[----:B------:R-:W2:Y:S01]  /*15a0*/  LDCU.128 UR8, c[0x0][0xb10] ;  /* 0x00016200ff0877ac */ /* 0x000ea20008000c00 */
[----:B------:R-:W3:Y:S01]  /*15b0*/  LDCU UR12, c[0x0][0xb0c] ;  /* 0x00016180ff0c77ac */ /* 0x000ee20008000800 */
[----:B------:R-:W4:Y:S01]  /*15c0*/  LDCU UR13, c[0x0][0xb20] ;  /* 0x00016400ff0d77ac */ /* 0x000f220008000800 */
[----:B--2---:R-:W-:Y:S02]  /*15d0*/  UIMAD.WIDE.U32 UR4, UR30, UR8, URZ ;  /* 0x000000081e0472a5 */ /* 0x004fe4000f8e00ff */
[----:B------:R-:W-:Y:S02]  /*15e0*/  UIMAD.WIDE.U32 UR6, UR31, UR11, URZ ;  /* 0x0000000b1f0672a5 */ /* 0x000fe4000f8e00ff */
[----:B---3--:R-:W-:Y:S02]  /*15f0*/  UISETP.NE.AND UP0, UPT, UR12, 0x1, UPT ;  /* 0x000000010c00788c */ /* 0x008fe4000bf05270 */
[----:B------:R-:W-:-:S03]  /*1600*/  USHF.R.U32.HI UR5, URZ, UR9, UR5 ;  /* 0x00000009ff057299 */ /* 0x000fc60008011605 */
[----:B------:R-:W-:Y:S01]  /*1610*/  UMOV UR4, UR7 ;  /* 0x0000000700047c82 */ /* 0x000fe20008000000 */
[----:B------:R-:W-:Y:S02]  /*1620*/  USEL UR5, UR30, UR5, !UP0 ;  /* 0x000000051e057287 */ /* 0x000fe4000c000000 */
[----:B------:R-:W-:Y:S02]  /*1630*/  UISETP.NE.AND UP0, UPT, UR10, 0x1, UPT ;  /* 0x000000010a00788c */ /* 0x000fe4000bf05270 */
[----:B----4-:R-:W-:-:S04]  /*1640*/  USHF.R.U32.HI UR4, URZ, UR13, UR4 ;  /* 0x0000000dff047299 */ /* 0x010fc80008011604 */
[----:B------:R-:W-:-:S04]  /*1650*/  USEL UR4, UR31, UR4, !UP0 ;  /* 0x000000041f047287 */ /* 0x000fc8000c000000 */
[----:B------:R-:W-:Y:S02]  /*1660*/  UIADD3 UR6, UPT, UPT, UR5, -UR4, URZ ;  /* 0x8000000405067290 */ /* 0x000fe4000fffe0ff */
[----:B------:R-:W-:Y:S02]  /*1670*/  UIADD3 UR4, UPT, UPT, -UR5, UR4, URZ ;  /* 0x0000000405047290 */ /* 0x000fe4000fffe1ff */
[----:B------:R-:W-:Y:S02]  /*1680*/  UIMAD UR31, UR6, UR10, UR31 ;  /* 0x0000000a061f72a4 */ /* 0x000fe4000f8e021f */
[----:B------:R-:W-:-:S12]  /*1690*/  UIMAD UR30, UR4, UR12, UR30 ;  /* 0x0000000c041e72a4 */ /* 0x000fd8000f8e021e */
.L_x_20:
[----:B------:R-:W-:Y:S01]  /*16a0*/  UISETP.NE.AND UP0, UPT, UR18, 0x2, UPT ;  /* 0x000000021200788c */ /* 0x000fe2000bf05270 */
[----:B------:R-:W-:Y:S09]  /*16b0*/  BRA.U !UP6, `(.L_x_21) ;  /* 0x000000010e0c7547 */ /* 0x000ff2000b800000 */
[----:B------:R-:W-:Y:S01]  /*16c0*/  UCGABAR_WAIT ;  /* 0x0000000000007dc7 */ /* 0x000fe20008000000 */
[----:B------:R-:W-:Y:S01]  /*16d0*/  CCTL.IVALL ;  /* 0x00000000ff00798f */ /* 0x000fe20002000000 */
[----:B------:R-:W-:Y:S05]  /*16e0*/  BRA `(.L_x_22) ;  /* 0x0000000000047947 */ /* 0x000fea0003800000 */
.L_x_21:
[----:B------:R-:W-:Y:S06]  /*16f0*/  BAR.SYNC.DEFER_BLOCKING 0x0 ;  /* 0x0000000000007b1d */ /* 0x000fec0000010000 */
.L_x_22:
[----:B------:R-:W-:Y:S05]  /*1700*/  BRA.U UP0, `(.L_x_23) ;  /* 0x00000015007c7547 */ /* 0x000fea000b800000 */
[----:B------:R-:W2:Y:S01]  /*1710*/  LDCU UR6, c[0x0][0x38c] ;  /* 0x00007180ff0677ac */ /* 0x000ea20008000800 */
[----:B------:R-:W3:Y:S01]  /*1720*/  S2UR UR8, SR_CgaCtaId ;  /* 0x00000000000879c3 */ /* 0x000ee20000008800 */
[----:B------:R-:W-:Y:S01]  /*1730*/  PLOP3.LUT P1, PT, PT, PT, UP3, 0x80, 0x8 ;  /* 0x000000000008781c */ /* 0x000fe20003f2f038 */
[----:B------:R-:W-:Y:S01]  /*1740*/  IMAD.MOV.U32 R12, RZ, RZ, 0x1 ;  /* 0x00000001ff0c7424 */ /* 0x000fe200078e00ff */
[----:B------:R-:W-:Y:S01]  /*1750*/  UMOV UR7, 0x400 ;  /* 0x0000040000077882 */ /* 0x000fe20000000000 */
[----:B------:R-:W-:Y:S01]  /*1760*/  UISETP.NE.AND UP1, UPT, UR18, URZ, UPT ;  /* 0x000000ff1200728c */ /* 0x000fe2000bf25270 */
[----:B------:R-:W-:Y:S01]  /*1770*/  ISETP.EQ.OR P2, PT, R0, RZ, P3 ;  /* 0x000000ff0000720c */ /* 0x000fe20001f42670 */
[----:B------:R-:W-:Y:S01]  /*1780*/  USEL UR24, URZ, 0x1, UP4 ;  /* 0x00000001ff187887 */ /* 0x000fe2000a000000 */
[----:B------:R-:W-:Y:S02]  /*1790*/  PLOP3.LUT P1, PT, P1, PT, PT, 0x8, 0x80 ;  /* 0x000000000080781c */ /* 0x000fe40000f2e170 */
[----:B------:R-:W-:Y:S01]  /*17a0*/  CS2R R10, SRZ ;  /* 0x00000000000a7805 */ /* 0x000fe2000001ff00 */
[----:B------:R-:W-:Y:S01]  /*17b0*/  IMAD.MOV.U32 R9, RZ, RZ, RZ ;  /* 0x000000ffff097224 */ /* 0x000fe200078e00ff */
[----:B------:R-:W4:Y:S01]  /*17c0*/  LDCU UR40, c[0x0][0x370] ;  /* 0x00006e00ff2877ac */ /* 0x000f220008000800 */
[----:B------:R-:W-:Y:S01]  /*17d0*/  IMAD.MOV.U32 R8, RZ, RZ, 0x1 ;  /* 0x00000001ff087424 */ /* 0x000fe200078e00ff */
[----:B------:R-:W1:Y:S01]  /*17e0*/  LDCU.64 UR26, c[0x0][0x348] ;  /* 0x00006900ff1a77ac */ /* 0x000e620008000a00 */
[----:B--2---:R-:W-:-:S02]  /*17f0*/  UIADD3 UR5, UPT, UPT, UR6, 0x1f, URZ ;  /* 0x0000001f06057890 */ /* 0x004fc4000fffe0ff */
[----:B------:R-:W-:Y:S02]  /*1800*/  USHF.R.U32.HI UR45, URZ, 0x5, UR28 ;  /* 0x00000005ff2d7899 */ /* 0x000fe4000801161c */
[----:B------:R-:W-:Y:S02]  /*1810*/  USHF.R.S32.HI UR4, URZ, 0x1f, UR5 ;  /* 0x0000001fff047899 */ /* 0x000fe40008011405 */
[----:B---3--:R-:W-:Y:S02]  /*1820*/  ULEA UR7, UR8, UR7, 0x18 ;  /* 0x0000000708077291 */ /* 0x008fe4000f8ec0ff */
[----:B------:R-:W-:Y:S02]  /*1830*/  ULEA.HI UR4, UR4, UR5, URZ, 0x5 ;  /* 0x0000000504047291 */ /* 0x000fe4000f8f28ff */
[----:B------:R-:W-:Y:S02]  /*1840*/  UIADD3 UR5, UPT, UPT, UR6, -0x1, URZ ;  /* 0xffffffff06057890 */ /* 0x000fe4000fffe0ff */
[----:B------:R-:W-:-:S02]  /*1850*/  USHF.R.S32.HI UR43, URZ, 0x5, UR4 ;  /* 0x00000005ff2b7899 */ /* 0x000fc40008011404 */
[----:B------:R-:W-:Y:S02]  /*1860*/  UISETP.GE.U32.AND UP2, UPT, UR5, -0x3f, UPT ;  /* 0xffffffc10500788c */ /* 0x000fe4000bf46070 */
[----:B------:R-:W-:Y:S02]  /*1870*/  UISETP.LT.U32.AND UP0, UPT, UR43, 0x9, UPT ;  /* 0x000000092b00788c */ /* 0x000fe4000bf01070 */
[----:B------:R-:W-:Y:S02]  /*1880*/  ULEA UR29, UR28, UR7, 0x1 ;  /* 0x000000071c1d7291 */ /* 0x000fe4000f8e08ff */
[----:B------:R-:W-:Y:S02]  /*1890*/  USEL UR41, UR43, 0x9, UP0 ;  /* 0x000000092b297887 */ /* 0x000fe40008000000 */
[----:B------:R-:W-:Y:S02]  /*18a0*/  UIADD3 UR46, UPT, UPT, UR6, 0x3e, URZ ;  /* 0x0000003e062e7890 */ /* 0x000fe4000fffe0ff */
[----:B------:R-:W-:-:S02]  /*18b0*/  UIADD3 UR21, UPT, UPT, UR41, -0x1, URZ ;  /* 0xffffffff29157890 */ /* 0x000fc4000fffe0ff */
[----:B------:R-:W-:Y:S01]  /*18c0*/  @UP2 UIADD3 UR21, UPT, UPT, UR41, URZ, URZ ;  /* 0x000000ff29152290 */ /* 0x000fe2000fffe0ff */
[----:B------:R-:W2:Y:S01]  /*18d0*/  LDCU UR39, c[0x0][0x374] ;  /* 0x00006e80ff2777ac */ /* 0x000ea20008000800 */
[----:B------:R-:W-:Y:S02]  /*18e0*/  USEL UR24, UR24, 0x2, UP1 ;  /* 0x0000000218187887 */ /* 0x000fe40008800000 */
[----:B------:R-:W-:Y:S02]  /*18f0*/  UIADD3 UR29, UPT, UPT, UR29, 0x11800, URZ ;  /* 0x000118001d1d7890 */ /* 0x000fe4000fffe0ff */
[----:B------:R-:W-:Y:S02]  /*1900*/  UIADD3 UR44, UPT, UPT, UR43, -UR41, URZ ;  /* 0x800000292b2c7290 */ /* 0x000fe4000fffe0ff */
[----:B------:R-:W-:Y:S01]  /*1910*/  UIADD3 UR21, UPT, UPT, UR21, 0x1, URZ ;  /* 0x0000000115157890 */ /* 0x000fe2000fffe0ff */
[----:B-1--4-:R-:W-:-:S11]  /*1920*/  UMOV UR5, URZ ;  /* 0x000000ff00057c82 */ /* 0x012fd60008000000 */
.L_x_43:
[----:B-1----:R-:W1:Y:S02]  /*1930*/  S2UR UR4, SR_CgaCtaId ;  /* 0x00000000000479c3 */ /* 0x002e640000008800 */
[----:B-1----:R-:W-:-:S09]  /*1940*/  UISETP.NE.AND UP0, UPT, UR4, URZ, UPT ;  /* 0x000000ff0400728c */ /* 0x002fd2000bf05270 */
[----:B------:R-:W-:Y:S05]  /*1950*/  BRA.U UP0, `(.L_x_24) ;  /* 0x0000000100287547 */ /* 0x000fea000b800000 */
[----:B------:R-:W-:Y:S02]  /*1960*/  LEA R0, R9, UR7, 0x3 ;  /* 0x0000000709007c11 */ /* 0x000fe4000f8e18ff */
[----:B------:R-:W-:-:S04]  /*1970*/  SHF.L.U32 R3, R8, 0x1f, RZ ;  /* 0x0000001f08037819 */ /* 0x000fc800000006ff */
[----:B------:R-:W1:Y:S02]  /*1980*/  SYNCS.PHASECHK.TRANS64.TRYWAIT P0, [R0+URZ+0x150], R3 ;  /* 0x00015003000075a7 */ /* 0x000e6400080011ff */
[----:B-1----:R-:W-:Y:S05]  /*1990*/  @!P0 BRA `(.L_x_25) ;  /* 0x0000007c00ec8947 */ /* 0x002fea0003800000 */
.L_x_144:
[----:B------:R3:W-:Y:S01]  /*19a0*/  SYNCS.ARRIVE.TRANS64.A1T0 RZ, [R0+URZ+0x140], RZ ;  /* 0x000140ff00ff79a7 */ /* 0x0007e200081000ff */
[----:B------:R-:W-:-:S05]  /*19b0*/  VIADD R9, R9, 0x1 ;  /* 0x0000000109097836 */ /* 0x000fca0000000000 */
[----:B------:R-:W-:-:S04]  /*19c0*/  ISETP.NE.AND P0, PT, R9, 0x2, PT ;  /* 0x000000020900780c */ /* 0x000fc80003f05270 */
[----:B-1----:R-:W-:Y:S02]  /*19d0*/  SEL R3, RZ, 0x1, P0 ;  /* 0x00000001ff037807 */ /* 0x002fe40000000000 */
[----:B------:R-:W-:Y:S02]  /*19e0*/  SEL R9, R9, RZ, P0 ;  /* 0x000000ff09097207 */ /* 0x000fe40000000000 */
[----:B------:R-:W-:-:S07]  /*19f0*/  LOP3.LUT R8, R8, R3, RZ, 0x3c, !PT ;  /* 0x0000000308087212 */ /* 0x000fce00078e3cff */
.L_x_24:
[----:B------:R-:W-:Y:S01]  /*1a00*/  ULEA UR4, UR5, UR7, 0x3 ;  /* 0x0000000705047291 */ /* 0x000fe2000f8e18ff */
[----:B---3--:R-:W-:Y:S01]  /*1a10*/  SHF.L.U32 R0, R12, 0x1f, RZ ;  /* 0x0000001f0c007819 */ /* 0x008fe200000006ff */
[----:B------:R-:W-:Y:S02]  /*1a20*/  UISETP.GE.U32.AND UP0, UPT, UR46, 0x3f, UPT ;  /* 0x0000003f2e00788c */ /* 0x000fe4000bf06070 */
[----:B------:R-:W-:Y:S02]  /*1a30*/  USHF.L.U32 UR35, UR30, 0x6, URZ ;  /* 0x000000061e237899 */ /* 0x000fe400080006ff */
[----:B------:R-:W-:Y:S01]  /*1a40*/  ULEA UR19, UR31, UR45, 0x8 ;  /* 0x0000002d1f137291 */ /* 0x000fe2000f8e40ff */
[----:B------:R-:W-:Y:S02]  /*1a50*/  UMOV UR13, URZ ;  /* 0x000000ff000d7c82 */ /* 0x000fe40008000000 */
[----:B------:R1:W3:Y:S02]  /*1a60*/  SYNCS.PHASECHK.TRANS64.TRYWAIT P0, [UR4+0x48], R0 ;  /* 0x00004800ff0075a7 */ /* 0x0002e40008001104 */
[----:B------:R-:W-:Y:S07]  /*1a70*/  BRA.U !UP0, `(.L_x_26) ;  /* 0x0000000108c07547 */ /* 0x000fee000b800000 */
[----:B------:R-:W-:Y:S01]  /*1a80*/  UMOV UR6, URZ ;  /* 0x000000ff00067c82 */ /* 0x000fe20008000000 */
[----:B------:R-:W-:-:S05]  /*1a90*/  UMOV UR4, UR5 ;  /* 0x0000000500047c82 */ /* 0x000fca0008000000 */
.L_x_32:
[----:B------:R-:W-:Y:S01]  /*1aa0*/  ULEA UR33, UR4, UR7, 0x3 ;  /* 0x0000000704217291 */ /* 0x000fe2000f8e18ff */
[----:B---3--:R-:W-:Y:S01]  /*1ab0*/  @!P3 MOV R2, 0x5000 ;  /* 0x000050000002b802 */ /* 0x008fe20000000f00 */
[----:B-1-34-:R-:W-:Y:S10]  /*1ac0*/  @P0 BRA `(.L_x_27) ;  /* 0x00000000000c0947 */ /* 0x01aff40003800000 */
[----:B------:R-:W-:-:S04]  /*1ad0*/  SHF.L.U32 R3, R12, 0x1f, RZ ;  /* 0x0000001f0c037819 */ /* 0x000fc800000006ff */
[----:B------:R-:W3:Y:S02]  /*1ae0*/  SYNCS.PHASECHK.TRANS64.TRYWAIT P0, [UR33+0x48], R3 ;  /* 0x00004803ff0075a7 */ /* 0x000ee40008001121 */
[----:B---3--:R-:W-:Y:S05]  /*1af0*/  @!P0 BRA `(.L_x_28) ;  /* 0x0000007c00a88947 */ /* 0x008fea0003800000 */
.L_x_27:
[----:B------:R3:W-:Y:S01]  /*1b00*/  @!P3 SYNCS.ARRIVE.TRANS64 RZ, [UR33], R2 ;  /* 0x00000002ffffb9a7 */ /* 0x0007e20008000021 */
[----:B------:R-:W-:-:S04]  /*1b10*/  ULOP3.LUT UR5, UR24, 0x2, URZ, 0xfc, !UPT ;  /* 0x0000000218057892 */ /* 0x000fc8000f8efcff */
[----:B------:R-:W-:-:S09]  /*1b20*/  UISETP.NE.AND UP0, UPT, UR5, 0x2, UPT ;  /* 0x000000020500788c */ /* 0x000fd2000bf05270 */
[----:B------:R-:W-:Y:S05]  /*1b30*/  BRA.U UP0, `(.L_x_29) ;  /* 0x0000000100047547 */ /* 0x000fea000b800000 */
[----:B--2---:R-:W-:Y:S05]  /*1b40*/  BPT.TRAP 0x1 ;  /* 0x000000040000795c */ /* 0x004fea0000300000 */
.L_x_29:
[----:B------:R-:W-:Y:S04]  /*1b50*/  BSSY.RECONVERGENT B0, `(.L_x_30) ;  /* 0x0000003000007945 */ /* 0x000fe80003800200 */
[----:B------:R-:W-:Y:S05]  /*1b60*/  @P2 BRA `(.L_x_31) ;  /* 0x0000000000042947 */ /* 0x000fea0003800000 */
[----:B--2---:R-:W-:Y:S05]  /*1b70*/  BPT.TRAP 0x1 ;  /* 0x000000040000795c */ /* 0x004fea0000300000 */
.L_x_31:
[----:B--2---:R-:W-:Y:S05]  /*1b80*/  BSYNC.RECONVERGENT B0 ;  /* 0x0000000000007941 */ /* 0x004fea0003800200 */
.L_x_30:
[----:B------:R-:W-:Y:S02]  /*1b90*/  UIADD3 UR5, UPT, UPT, UR4, 0x1, URZ ;  /* 0x0000000104057890 */ /* 0x000fe4000fffe0ff */
[----:B------:R-:W-:Y:S02]  /*1ba0*/  ULEA UR32, UR4, UR7, 0xc ;  /* 0x0000000704207291 */ /* 0x000fe4000f8e60ff */
[----:B------:R-:W-:Y:S02]  /*1bb0*/  UISETP.NE.AND UP0, UPT, UR5, 0x9, UPT ;  /* 0x000000090500788c */ /* 0x000fe4000bf05270 */
[----:B------:R-:W-:Y:S02]  /*1bc0*/  USHF.L.U32 UR34, UR6, 0x5, URZ ;  /* 0x0000000506227899 */ /* 0x000fe400080006ff */
[----:B------:R-:W-:Y:S02]  /*1bd0*/  USEL UR9, URZ, 0x1, UP0 ;  /* 0x00000001ff097887 */ /* 0x000fe40008000000 */
[----:B------:R-:W-:-:S02]  /*1be0*/  USEL UR5, UR5, URZ, UP0 ;  /* 0x000000ff05057287 */ /* 0x000fc40008000000 */
[----:B------:R-:W-:Y:S02]  /*1bf0*/  ULEA UR4, UR4, UR28, 0xd ;  /* 0x0000001c04047291 */ /* 0x000fe4000f8e68ff */
[----:B------:R-:W-:Y:S01]  /*1c00*/  ULEA UR8, UR5, UR7, 0x3 ;  /* 0x0000000705087291 */ /* 0x000fe2000f8e18ff */
[----:B------:R-:W-:Y:S01]  /*1c10*/  LOP3.LUT R12, R12, UR9, RZ, 0x3c, !PT ;  /* 0x000000090c0c7c12 */ /* 0x000fe2000f8e3cff */
[----:B------:R-:W-:Y:S02]  /*1c20*/  UIADD3 UR6, UPT, UPT, UR6, 0x1, URZ ;  /* 0x0000000106067890 */ /* 0x000fe4000fffe0ff */
[----:B------:R-:W-:Y:S01]  /*1c30*/  UIADD3 UR10, UP1, UPT, UR26, 0x80, URZ ;  /* 0x000000801a0a7890 */ /* 0x000fe2000ff3e0ff */
[----:B-1----:R-:W-:Y:S01]  /*1c40*/  SHF.L.U32 R0, R12, 0x1f, RZ ;  /* 0x0000001f0c007819 */ /* 0x002fe200000006ff */
[----:B------:R-:W-:Y:S02]  /*1c50*/  ULEA UR4, UR4, UR7, 0x1 ;  /* 0x0000000704047291 */ /* 0x000fe4000f8e08ff */
[----:B------:R-:W-:Y:S01]  /*1c60*/  UIADD3.X UR11, UPT, UPT, URZ, UR27, URZ, UP1, !UPT ;  /* 0x0000001bff0b7290 */ /* 0x000fe20008ffe4ff */
[----:B------:R4:W1:Y:S01]  /*1c70*/  SYNCS.PHASECHK.TRANS64.TRYWAIT P0, [UR8+0x48], R0 ;  /* 0x00004800ff0075a7 */ /* 0x0008620008001108 */
[----:B------:R-:W-:-:S02]  /*1c80*/  UIADD3 UR8, UP0, UPT, UR26, 0x180, URZ ;  /* 0x000001801a087890 */ /* 0x000fc4000ff1e0ff */
[----:B------:R-:W-:Y:S02]  /*1c90*/  UIADD3 UR32, UPT, UPT, UR32, 0x8800, URZ ;  /* 0x0000880020207890 */ /* 0x000fe4000fffe0ff */
[----:B------:R-:W-:Y:S02]  /*1ca0*/  UIADD3.X UR9, UPT, UPT, URZ, UR27, URZ, UP0, !UPT ;  /* 0x0000001bff097290 */ /* 0x000fe400087fe4ff */
[----:B------:R-:W-:Y:S02]  /*1cb0*/  UISETP.NE.AND UP0, UPT, UR6, UR21, UPT ;  /* 0x000000150600728c */ /* 0x000fe4000bf05270 */
[----:B------:R-:W-:Y:S01]  /*1cc0*/  UIADD3 UR16, UPT, UPT, UR4, 0x11800, URZ ;  /* 0x0001180004107890 */ /* 0x000fe2000fffe0ff */
[----:B------:R-:W-:Y:S01]  /*1cd0*/  UMOV UR12, 0x0 ;  /* 0x00000000000c7882 */ /* 0x000fe20000000000 */
[----:B------:R-:W-:Y:S01]  /*1ce0*/  UMOV UR13, 0x10000000 ;  /* 0x10000000000d7882 */ /* 0x000fe20000000000 */
[----:B------:R-:W-:Y:S01]  /*1cf0*/  UMOV UR4, 0x30000 ;  /* 0x0003000000047882 */ /* 0x000fe20000000000 */
[----:B------:R-:W-:Y:S01]  /*1d00*/  UMOV UR20, UR36 ;  /* 0x0000002400147c82 */ /* 0x000fe20008000000 */
[----:B------:R-:W-:Y:S01]  /*1d10*/  UMOV UR17, UR33 ;  /* 0x0000002100117c82 */ /* 0x000fe20008000000 */
[----:B------:R-:W-:Y:S01]  /*1d20*/  UMOV UR18, UR34 ;  /* 0x0000002200127c82 */ /* 0x000fe20008000000 */
[----:B------:R-:W-:Y:S02]  /*1d30*/  UTMALDG.3D [UR32], [UR10], desc[UR12] ;  /* 0x00000c200a0075b4 */ /* 0x000fe40008011000 */
[----:B------:R2:W-:Y:S02]  /*1d40*/  UTMALDG.3D.MULTICAST [UR16], [UR8], UR4, desc[UR12] ;  /* 0x00000c10080073b4 */ /* 0x0005e40008011804 */
[----:B--2---:R-:W-:Y:S01]  /*1d50*/  UMOV UR13, UR21 ;  /* 0x00000015000d7c82 */ /* 0x004fe20008000000 */
[----:B------:R-:W-:Y:S01]  /*1d60*/  UMOV UR4, UR5 ;  /* 0x0000000500047c82 */ /* 0x000fe20008000000 */
[----:B------:R-:W-:Y:S05]  /*1d70*/  BRA.U UP0, `(.L_x_32) ;  /* 0xfffffffd00487547 */ /* 0x000fea000b83ffff */
.L_x_26:
[----:B------:R-:W-:Y:S01]  /*1d80*/  ULEA UR4, UR5, UR7, 0x3 ;  /* 0x0000000705047291 */ /* 0x000fe2000f8e18ff */
[----:B-1--4-:R-:W-:Y:S01]  /*1d90*/  SHF.L.U32 R0, R12, 0x1f, RZ ;  /* 0x0000001f0c007819 */ /* 0x012fe200000006ff */
[----:B------:R-:W-:Y:S01]  /*1da0*/  @!P1 SYNCS.ARRIVE.TRANS64.A1T0 RZ, [UR7+0xd8], RZ ;  /* 0x0000d8ffffff99a7 */ /* 0x000fe20008100007 */
[----:B------:R-:W-:-:S06]  /*1db0*/  UISETP.GT.AND UP0, UPT, UR43, UR41, UPT ;  /* 0x000000292b00728c */ /* 0x000fcc000bf04270 */
[----:B---3--:R1:W3:Y:S03]  /*1dc0*/  SYNCS.PHASECHK.TRANS64.TRYWAIT P0, [UR4+0x48], R0 ;  /* 0x00004800ff0075a7 */ /* 0x0082e60008001104 */
[----:B------:R-:W-:Y:S05]  /*1dd0*/  BRA.U !UP0, `(.L_x_33) ;  /* 0x0000000108bc7547 */ /* 0x000fea000b800000 */
[----:B------:R-:W-:Y:S01]  /*1de0*/  UIADD3 UR25, UPT, UPT, UR44, UR13, URZ ;  /* 0x0000000d2c197290 */ /* 0x000fe2000fffe0ff */
[----:B------:R-:W-:-:S11]  /*1df0*/  UMOV UR4, UR5 ;  /* 0x0000000500047c82 */ /* 0x000fd60008000000 */
.L_x_39:
[----:B------:R-:W-:Y:S01]  /*1e00*/  ULEA UR9, UR4, UR7, 0x3 ;  /* 0x0000000704097291 */ /* 0x000fe2000f8e18ff */
[----:B---3--:R-:W-:Y:S01]  /*1e10*/  @!P3 MOV R2, 0x5000 ;  /* 0x000050000002b802 */ /* 0x008fe20000000f00 */
[----:B-1-3--:R-:W-:Y:S10]  /*1e20*/  @P0 BRA `(.L_x_34) ;  /* 0x00000000000c0947 */ /* 0x00aff40003800000 */
[----:B------:R-:W-:-:S04]  /*1e30*/  SHF.L.U32 R3, R12, 0x1f, RZ ;  /* 0x0000001f0c037819 */ /* 0x000fc800000006ff */
[----:B------:R-:W3:Y:S02]  /*1e40*/  SYNCS.PHASECHK.TRANS64.TRYWAIT P0, [UR9+0x48], R3 ;  /* 0x00004803ff0075a7 */ /* 0x000ee40008001109 */
[----:B---3--:R-:W-:Y:S05]  /*1e50*/  @!P0 BRA `(.L_x_35) ;  /* 0x0000007800e88947 */ /* 0x008fea0003800000 */
.L_x_34:
[----:B------:R3:W-:Y:S01]  /*1e60*/  @!P3 SYNCS.ARRIVE.TRANS64 RZ, [UR9], R2 ;  /* 0x00000002ffffb9a7 */ /* 0x0007e20008000009 */
[----:B------:R-:W-:-:S04]  /*1e70*/  ULOP3.LUT UR5, UR24, 0x2, URZ, 0xfc, !UPT ;  /* 0x0000000218057892 */ /* 0x000fc8000f8efcff */
[----:B------:R-:W-:-:S09]  /*1e80*/  UISETP.NE.AND UP0, UPT, UR5, 0x2, UPT ;  /* 0x000000020500788c */ /* 0x000fd2000bf05270 */
[----:B------:R-:W-:Y:S05]  /*1e90*/  BRA.U UP0, `(.L_x_36) ;  /* 0x0000000100047547 */ /* 0x000fea000b800000 */
[----:B--2---:R-:W-:Y:S05]  /*1ea0*/  BPT.TRAP 0x1 ;  /* 0x000000040000795c */ /* 0x004fea0000300000 */
.L_x_36:
[----:B------:R-:W-:Y:S04]  /*1eb0*/  BSSY.RECONVERGENT B0, `(.L_x_37) ;  /* 0x0000003000007945 */ /* 0x000fe80003800200 */
[----:B------:R-:W-:Y:S05]  /*1ec0*/  @P2 BRA `(.L_x_38) ;  /* 0x0000000000042947 */ /* 0x000fea0003800000 */
[----:B--2---:R-:W-:Y:S05]  /*1ed0*/  BPT.TRAP 0x1 ;  /* 0x000000040000795c */ /* 0x004fea0000300000 */
.L_x_38:
[----:B--2---:R-:W-:Y:S05]  /*1ee0*/  BSYNC.RECONVERGENT B0 ;  /* 0x0000000000007941 */ /* 0x004fea0003800200 */
.L_x_37:
[----:B------:R-:W-:Y:S02]  /*1ef0*/  UIADD3 UR5, UPT, UPT, UR4, 0x1, URZ ;  /* 0x0000000104057890 */ /* 0x000fe4000fffe0ff */
[----:B------:R-:W-:Y:S02]  /*1f00*/  UIADD3 UR14, UP1, UPT, UR26, 0x80, URZ ;  /* 0x000000801a0e7890 */ /* 0x000fe4000ff3e0ff */
[----:B------:R-:W-:Y:S02]  /*1f10*/  UISETP.NE.AND UP0, UPT, UR5, 0x9, UPT ;  /* 0x000000090500788c */ /* 0x000fe4000bf05270 */
[----:B------:R-:W-:Y:S02]  /*1f20*/  USHF.L.U32 UR10, UR13, 0x5, URZ ;  /* 0x000000050d0a7899 */ /* 0x000fe400080006ff */
[----:B------:R-:W-:Y:S02]  /*1f30*/  USEL UR8, URZ, 0x1, UP0 ;  /* 0x00000001ff087887 */ /* 0x000fe40008000000 */
[----:B------:R-:W-:-:S02]  /*1f40*/  USEL UR5, UR5, URZ, UP0 ;  /* 0x000000ff05057287 */ /* 0x000fc40008000000 */
[----:B------:R-:W-:Y:S02]  /*1f50*/  UIADD3 UR22, UP0, UPT, UR26, 0x180, URZ ;  /* 0x000001801a167890 */ /* 0x000fe4000ff1e0ff */
[----:B------:R-:W-:Y:S01]  /*1f60*/  LOP3.LUT R12, R12, UR8, RZ, 0x3c, !PT ;  /* 0x000000080c0c7c12 */ /* 0x000fe2000f8e3cff */
[----:B------:R-:W-:Y:S02]  /*1f70*/  ULEA UR8, UR4, UR7, 0xc ;  /* 0x0000000704087291 */ /* 0x000fe4000f8e60ff */
[----:B------:R-:W-:Y:S01]  /*1f80*/  ULEA UR6, UR5, UR7, 0x3 ;  /* 0x0000000705067291 */ /* 0x000fe2000f8e18ff */
[----:B-1----:R-:W-:Y:S01]  /*1f90*/  SHF.L.U32 R0, R12, 0x1f, RZ ;  /* 0x0000001f0c007819 */ /* 0x002fe200000006ff */
[----:B------:R-:W-:Y:S02]  /*1fa0*/  UIADD3 UR8, UPT, UPT, UR8, 0x8800, URZ ;  /* 0x0000880008087890 */ /* 0x000fe4000fffe0ff */
[----:B------:R-:W-:Y:S02]  /*1fb0*/  UIADD3.X UR15, UPT, UPT, URZ, UR27, URZ, UP1, !UPT ;  /* 0x0000001bff0f7290 */ /* 0x000fe40008ffe4ff */
[----:B------:R-:W-:-:S02]  /*1fc0*/  ULEA UR16, UR4, UR29, 0xe ;  /* 0x0000001d04107291 */ /* 0x000fc4000f8e70ff */
[----:B------:R-:W-:Y:S01]  /*1fd0*/  UIADD3.X UR23, UPT, UPT, URZ, UR27, URZ, UP0, !UPT ;  /* 0x0000001bff177290 */ /* 0x000fe200087fe4ff */
[----:B------:R4:W1:Y:S01]  /*1fe0*/  SYNCS.PHASECHK.TRANS64.TRYWAIT P0, [UR6+0x48], R0 ;  /* 0x00004800ff0075a7 */ /* 0x0008620008001106 */
[----:B------:R-:W-:Y:S01]  /*1ff0*/  UMOV UR30, 0x0 ;  /* 0x00000000001e7882 */ /* 0x000fe20000000000 */
[----:B------:R-:W-:Y:S01]  /*2000*/  UMOV UR31, 0x10000000 ;  /* 0x10000000001f7882 */ /* 0x000fe20000000000 */
[----:B------:R-:W-:Y:S01]  /*2010*/  UMOV UR11, UR35 ;  /* 0x00000023000b7c82 */ /* 0x000fe20008000000 */
[----:B------:R-:W-:Y:S01]  /*2020*/  UMOV UR12, UR36 ;  /* 0x00000024000c7c82 */ /* 0x000fe20008000000 */
[----:B------:R-:W-:Y:S01]  /*2030*/  UMOV UR6, 0x30000 ;  /* 0x0003000000067882 */ /* 0x000fe20000000000 */
[----:B------:R-:W-:Y:S01]  /*2040*/  UMOV UR20, UR36 ;  /* 0x0000002400147c82 */ /* 0x000fe20008000000 */
[----:B------:R-:W-:Y:S01]  /*2050*/  UMOV UR17, UR9 ;  /* 0x0000000900117c82 */ /* 0x000fe20008000000 */
[----:B------:R-:W-:Y:S01]  /*2060*/  UMOV UR18, UR10 ;  /* 0x0000000a00127c82 */ /* 0x000fe20008000000 */
[----:B------:R4:W-:Y:S01]  /*2070*/  UTMALDG.3D [UR8], [UR14], desc[UR30] ;  /* 0x00001e080e0075b4 */ /* 0x0009e20008011000 */
[----:B------:R-:W-:Y:S01]  /*2080*/  UIADD3 UR13, UPT, UPT, UR13, 0x1, URZ ;  /* 0x000000010d0d7890 */ /* 0x000fe2000fffe0ff */
[----:B------:R-:W-:-:S03]  /*2090*/  UMOV UR4, UR5 ;  /* 0x0000000500047c82 */ /* 0x000fc60008000000 */
[----:B------:R-:W-:Y:S01]  /*20a0*/  UISETP.NE.AND UP0, UPT, UR13, UR25, UPT ;  /* 0x000000190d00728c */ /* 0x000fe2000bf05270 */
[----:B------:R4:W-:Y:S08]  /*20b0*/  UTMALDG.3D.MULTICAST [UR16], [UR22], UR6, desc[UR30] ;  /* 0x00001e10160073b4 */ /* 0x0009f00008011806 */
[----:B----4-:R-:W-:Y:S05]  /*20c0*/  BRA.U UP0, `(.L_x_39) ;  /* 0xfffffffd004c7547 */ /* 0x010fea000b83ffff */
.L_x_33:
[C---:B------:R-:W-:Y:S01]  /*20d0*/  LEA R3, R11.reuse, UR7, 0x3 ;  /* 0x000000070b037c11 */ /* 0x040fe2000f8e18ff */
[----:B------:R-:W-:Y:S01]  /*20e0*/  NOP ;  /* 0x0000000000007918 */ /* 0x000fe20000000000 */
[----:B-1----:R-:W-:Y:S02]  /*20f0*/  SHF.L.U32 R0, R10, 0x1f, RZ ;  /* 0x0000001f0a007819 */ /* 0x002fe400000006ff */
[----:B------:R-:W-:Y:S02]  /*2100*/  LEA R5, R11, UR7, 0x4 ;  /* 0x000000070b057c11 */ /* 0x000fe4000f8e20ff */
[----:B---3--:R-:W1:Y:S02]  /*2110*/  SYNCS.PHASECHK.TRANS64.TRYWAIT P0, [R3+URZ+0xe0], R0 ;  /* 0x0000e000030075a7 */ /* 0x008e6400080011ff */
[----:B-1----:R-:W-:Y:S05]  /*2120*/  @!P0 BRA `(.L_x_40) ;  /* 0x00000078004c8947 */ /* 0x002fea0003800000 */
.L_x_147:
[----:B------:R-:W3:Y:S01]  /*2130*/  LDS.128 R4, [R5+0x170] ;  /* 0x0001700005047984 */ /* 0x000ee20000000c00 */
[----:B------:R-:W-:Y:S01]  /*2140*/  UISETP.GE.AND UP0, UPT, UR42, 0x1, UPT ;  /* 0x000000012a00788c */ /* 0x000fe2000bf06270 */
[----:B------:R-:W-:Y:S01]  /*2150*/  @!PT LDS RZ, [RZ] ;  /* 0x00000000fffff984 */ /* 0x000fe20000000800 */
[----:B------:R-:W-:Y:S01]  /*2160*/  @!PT LDS RZ, [RZ] ;  /* 0x00000000fffff984 */ /* 0x000fe20000000800 */
[----:B------:R-:W-:Y:S01]  /*2170*/  @!PT LDS RZ, [RZ] ;  /* 0x00000000fffff984 */ /* 0x000fe20000000800 */
[----:B------:R-:W-:Y:S01]  /*2180*/  @!PT LDS RZ, [RZ] ;  /* 0x00000000fffff984 */ /* 0x000fe20000000800 */
[----:B------:R4:W-:Y:S06]  /*2190*/  MEMBAR.ALL.CTA ;  /* 0x0000000000007992 */ /* 0x0009ec0000008000 */
[----:B----4-:R-:W4:Y:S01]  /*21a0*/  FENCE.VIEW.ASYNC.S ;  /* 0x00000000000073c6 */ /* 0x010f220000000000 */
[----:B---3--:R-:W-:-:S13]  /*21b0*/  LOP3.LUT P0, RZ, R6, 0x1, RZ, 0xc0, !PT ;  /* 0x0000000106ff7812 */ /* 0x008fda000780c0ff */
[----:B----4-:R-:W-:Y:S01]  /*21c0*/  VOTEU.ANY UP1, P0 ;  /* 0x0000000000ff7886 */ /* 0x010fe20000020100 */
[----:B------:R-:W-:-:S13]  /*21d0*/  PLOP3.LUT P0, PT, PT, PT, UP1, 0x80, 0x8 ;  /* 0x000000000008781c */ /* 0x000fda0003f0f018 */
[----:B-1----:R-:W-:Y:S02]  /*21e0*/  @P0 LOP3.LUT R0, R5, 0xffff, RZ, 0xc0, !PT ;  /* 0x0000ffff05000812 */ /* 0x002fe400078ec0ff */
[----:B------:R-:W-:Y:S02]  /*21f0*/  @P0 MOV R2, R4 ;  /* 0x0000000400020202 */ /* 0x000fe40000000f00 */
[----:B------:R-:W-:Y:S01]  /*2200*/  @P0 R2UR UR6, R0 ;  /* 0x00000000000602ca */ /* 0x000fe200000e0000 */
[----:B------:R-:W-:Y:S01]  /*2210*/  VIADD R0, R3, 0xf0 ;  /* 0x000000f003007836 */ /* 0x000fe20000000000 */
[----:B------:R-:W-:Y:S02]  /*2220*/  @P0 SHF.R.U32.HI R4, RZ, 0x10, R5 ;  /* 0x00000010ff040819 */ /* 0x000fe40000011605 */
[----:B------:R-:W-:Y:S02]  /*2230*/  @P0 R2UR UR8, R2 ;  /* 0x00000000020802ca */ /* 0x000fe400000e0000 */
[----:B------:R-:W-:-:S02]  /*2240*/  PRMT R0, RZ, 0x654, R0 ;  /* 0x00000654ff007816 */ /* 0x000fc40000000000 */
[----:B------:R-:W-:Y:S02]  /*2250*/  @P0 R2UR UR4, R4 ;  /* 0x00000000040402ca */ /* 0x000fe400000e0000 */
[----:B------:R1:W-:Y:S03]  /*2260*/  SYNCS.ARRIVE.TRANS64.RED.A1T0 RZ, [R0+URZ], RZ ;  /* 0x000000ff00ff79a7 */ /* 0x0003e600081004ff */
[----:B------:R-:W-:-:S04]  /*2270*/  @UP1 UMOV UR37, UR6 ;  /* 0x0000000600251c82 */ /* 0x000fc80008000000 */
[----:B------:R-:W-:-:S04]  /*2280*/  @UP1 UMOV UR38, UR8 ;  /* 0x0000000800261c82 */ /* 0x000fc80008000000 */
[----:B------:R-:W-:Y:S01]  /*2290*/  @UP1 UMOV UR36, UR4 ;  /* 0x0000000400241c82 */ /* 0x000fe20008000000 */
[----:B------:R-:W-:Y:S05]  /*22a0*/  BRA.U !UP0, `(.L_x_41) ;  /* 0x0000000108d47547 */ /* 0x000fea000b800000 */
[----:B------:R-:W2:Y:S01]  /*22b0*/  LDCU.128 UR12, c[0x0][0xb10] ;  /* 0x00016200ff0c77ac */ /* 0x000ea20008000c00 */
[----:B------:R-:W3:Y:S01]  /*22c0*/  LDCU UR25, c[0x0][0xb20] ;  /* 0x00016400ff1977ac */ /* 0x000ee20008000800 */
[----:B------:R-:W4:Y:S01]  /*22d0*/  LDCU UR20, c[0x0][0xb0c] ;  /* 0x00016180ff1477ac */ /* 0x000f220008000800 */
[----:B------:R-:W1:Y:S01]  /*22e0*/  LDCU.64 UR10, c[0x0][0xb28] ;  /* 0x00016500ff0a77ac */ /* 0x000e620008000a00 */
[----:B------:R-:W-:Y:S02]  /*22f0*/  UISETP.NE.AND UP3, UPT, UR42, 0x1, UPT ;  /* 0x000000012a00788c */ /* 0x000fe4000bf65270 */
[----:B--2---:R-:W-:Y:S02]  /*2300*/  UIMAD.WIDE.U32 UR16, UR39, UR15, URZ ;  /* 0x0000000f271072a5 */ /* 0x004fe4000f8e00ff */
[----:B------:R-:W-:Y:S02]  /*2310*/  UIMAD.WIDE.U32 UR8, UR40, UR12, URZ ;  /* 0x0000000c280872a5 */ /* 0x000fe4000f8e00ff */
[----:B------:R-:W-:-:S02]  /*2320*/  UISETP.NE.AND UP0, UPT, UR14, 0x1, UPT ;  /* 0x000000010e00788c */ /* 0x000fc4000bf05270 */
[----:B------:R-:W-:Y:S01]  /*2330*/  UIMAD.WIDE.U32 UR22, UR37, UR15, URZ ;  /* 0x0000000f251672a5 */ /* 0x000fe2000f8e00ff */
[----:B------:R-:W-:Y:S02]  /*2340*/  UMOV UR16, UR17 ;  /* 0x0000001100107c82 */ /* 0x000fe40008000000 */
[----:B------:R-:W-:Y:S01]  /*2350*/  UMOV UR8, UR9 ;  /* 0x0000000900087c82 */ /* 0x000fe20008000000 */
[----:B---3--:R-:W-:Y:S02]  /*2360*/  USHF.R.U32.HI UR16, URZ, UR25, UR16 ;  /* 0x00000019ff107299 */ /* 0x008fe40008011610 */
[----:B----4-:R-:W-:Y:S02]  /*2370*/  UISETP.NE.AND UP2, UPT, UR20, 0x1, UPT ;  /* 0x000000011400788c */ /* 0x010fe4000bf45270 */
[----:B------:R-:W-:Y:S02]  /*2380*/  USHF.R.U32.HI UR8, URZ, UR13, UR8 ;  /* 0x0000000dff087299 */ /* 0x000fe40008011608 */
[----:B------:R-:W-:-:S02]  /*2390*/  USEL UR6, UR39, UR16, !UP0 ;  /* 0x0000001027067287 */ /* 0x000fc4000c000000 */
[----:B------:R-:W-:Y:S02]  /*23a0*/  USEL UR8, UR40, UR8, !UP2 ;  /* 0x0000000828087287 */ /* 0x000fe4000d000000 */
[----:B-1----:R-:W-:Y:S01]  /*23b0*/  UIMAD.WIDE.U32 UR16, UR6, UR10, URZ ;  /* 0x0000000a061072a5 */ /* 0x002fe2000f8e00ff */
[----:B------:R-:W-:Y:S01]  /*23c0*/  UMOV UR4, UR23 ;  /* 0x0000001700047c82 */ /* 0x000fe20008000000 */
[----:B------:R-:W-:Y:S02]  /*23d0*/  UIMAD.WIDE.U32 UR18, UR38, UR12, URZ ;  /* 0x0000000c261272a5 */ /* 0x000fe4000f8e00ff */
[----:B------:R-:W-:-:S03]  /*23e0*/  UIMAD.WIDE.U32 UR22, UR8, UR10, URZ ;  /* 0x0000000a081672a5 */ /* 0x000fc6000f8e00ff */
[----:B------:R-:W-:Y:S01]  /*23f0*/  UMOV UR16, UR17 ;  /* 0x0000001100107c82 */ /* 0x000fe20008000000 */
[----:B------:R-:W-:Y:S02]  /*2400*/  USHF.R.U32.HI UR4, URZ, UR25, UR4 ;  /* 0x00000019ff047299 */ /* 0x000fe40008011604 */
[----:B------:R-:W-:Y:S01]  /*2410*/  @UP3 USHF.R.U32.HI UR6, URZ, UR11, UR16 ;  /* 0x0000000bff063299 */ /* 0x000fe20008011610 */
[----:B------:R-:W-:Y:S01]  /*2420*/  UMOV UR18, UR19 ;  /* 0x0000001300127c82 */ /* 0x000fe20008000000 */
[----:B------:R-:W-:Y:S01]  /*2430*/  UMOV UR22, UR23 ;  /* 0x0000001700167c82 */ /* 0x000fe20008000000 */
[----:B------:R-:W-:Y:S02]  /*2440*/  USHF.R.U32.HI UR13, URZ, UR13, UR18 ;  /* 0x0000000dff0d7299 */ /* 0x000fe40008011612 */
[----:B------:R-:W-:Y:S02]  /*2450*/  USEL UR4, UR37, UR4, !UP0 ;  /* 0x0000000425047287 */ /* 0x000fe4000c000000 */
[----:B------:R-:W-:-:S02]  /*2460*/  @UP3 USHF.R.U32.HI UR8, URZ, UR11, UR22 ;  /* 0x0000000bff083299 */ /* 0x000fc40008011616 */
[----:B------:R-:W-:Y:S02]  /*2470*/  UIMAD UR9, UR42, UR6, URZ ;  /* 0x000000062a0972a4 */ /* 0x000fe4000f8e02ff */
[----:B------:R-:W-:Y:S02]  /*2480*/  USEL UR6, UR38, UR13, !UP2 ;  /* 0x0000000d26067287 */ /* 0x000fe4000d000000 */
[----:B------:R-:W-:Y:S02]  /*2490*/  UIMAD UR12, UR42, UR8, URZ ;  /* 0x000000082a0c72a4 */ /* 0x000fe4000f8e02ff */
[----:B------:R-:W-:Y:S02]  /*24a0*/  UISETP.GE.AND UP0, UPT, UR4, UR9, UPT ;  /* 0x000000090400728c */ /* 0x000fe4000bf06270 */
[----:B------:R-:W-:Y:S02]  /*24b0*/  UIMAD.WIDE.U32 UR16, UR4, UR10, URZ ;  /* 0x0000000a041072a5 */ /* 0x000fe4000f8e00ff */
[----:B------:R-:W-:-:S02]  /*24c0*/  UISETP.GE.OR UP0, UPT, UR6, UR12, UP0 ;  /* 0x0000000c0600728c */ /* 0x000fc40008706670 */
[----:B------:R-:W-:Y:S02]  /*24d0*/  UIMAD.WIDE.U32 UR12, UR6, UR10, URZ ;  /* 0x0000000a060c72a5 */ /* 0x000fe4000f8e00ff */
[----:B------:R-:W-:Y:S01]  /*24e0*/  UIADD3 UR15, UPT, UPT, -UR4, URZ, URZ ;  /* 0x000000ff040f7290 */ /* 0x000fe2000fffe1ff */
[----:B------:R-:W-:Y:S01]  /*24f0*/  UMOV UR10, UR17 ;  /* 0x00000011000a7c82 */ /* 0x000fe20008000000 */
[----:B------:R-:W-:Y:S02]  /*2500*/  UIADD3 UR12, UPT, UPT, -UR6, URZ, URZ ;  /* 0x000000ff060c7290 */ /* 0x000fe4000fffe1ff */
[----:B------:R-:W-:-:S03]  /*2510*/  USHF.R.U32.HI UR10, URZ, UR11, UR10 ;  /* 0x0000000bff0a7299 */ /* 0x000fc6000801160a */
[----:B------:R-:W-:Y:S01]  /*2520*/  @!UP0 UMOV UR9, UR13 ;  /* 0x0000000d00098c82 */ /* 0x000fe20008000000 */
[----:B------:R-:W-:Y:S02]  /*2530*/  UIMAD UR15, UR14, UR15, UR37 ;  /* 0x0000000f0e0f72a4 */ /* 0x000fe4000f8e0225 */
[----:B------:R-:W-:Y:S02]  /*2540*/  USEL UR10, UR4, UR10, !UP3 ;  /* 0x0000000a040a7287 */ /* 0x000fe4000d800000 */
[----:B------:R-:W-:Y:S02]  /*2550*/  @!UP0 USHF.R.U32.HI UR9, URZ, UR11, UR9 ;  /* 0x0000000bff098299 */ /* 0x000fe40008011609 */
[----:B------:R-:W-:Y:S02]  /*2560*/  UIADD3 UR11, UPT, UPT, -UR10, URZ, URZ ;  /* 0x000000ff0a0b7290 */ /* 0x000fe4000fffe1ff */
[----:B------:R-:W-:Y:S02]  /*2570*/  @!UP0 USEL UR9, UR6, UR9, !UP3 ;  /* 0x0000000906098287 */ /* 0x000fe4000d800000 */
[----:B------:R-:W-:-:S02]  /*2580*/  UIMAD UR11, UR42, UR11, UR4 ;  /* 0x0000000b2a0b72a4 */ /* 0x000fc4000f8e0204 */
[----:B------:R-:W-:Y:S02]  /*2590*/  @!UP0 UIADD3 UR10, UPT, UPT, UR10, -UR9, URZ ;  /* 0x800000090a0a8290 */ /* 0x000fe4000fffe0ff */
[----:B------:R-:W-:Y:S02]  /*25a0*/  @!UP0 UIMAD UR9, UR11, UR8, UR9 ;  /* 0x000000080b0982a4 */ /* 0x000fe4000f8e0209 */
[----:B------:R-:W-:Y:S02]  /*25b0*/  @!UP0 UIMAD UR4, UR42, UR10, UR6 ;  /* 0x0000000a2a0482a4 */ /* 0x000fe4000f8e0206 */
[----:B------:R-:W-:Y:S02]  /*25c0*/  UIMAD UR8, UR20, UR12, UR38 ;  /* 0x0000000c140872a4 */ /* 0x000fe4000f8e0226 */
[----:B------:R-:W-:Y:S01]  /*25d0*/  UIMAD UR37, UR4, UR14, UR15 ;  /* 0x0000000e042572a4 */ /* 0x000fe2000f8e020f */
[----:B------:R-:W-:Y:S02]  /*25e0*/  @!UP0 UMOV UR6, UR9 ;  /* 0x0000000900068c82 */ /* 0x000fe40008000000 */
[----:B------:R-:W-:-:S12]  /*25f0*/  UIMAD UR38, UR6, UR20, UR8 ;  /* 0x00000014062672a4 */ /* 0x000fd8000f8e0208 */
.L_x_41:
[----:B------:R-:W3:Y:S02]  /*2600*/  LDCU UR4, c[0x0][0xb30] ;  /* 0x00016600ff0477ac */ /* 0x000ee40008000800 */
[----:B---3--:R-:W-:-:S09]  /*2610*/  UISETP.NE.AND UP0, UPT, UR4, 0x1, UPT ;  /* 0x000000010400788c */ /* 0x008fd2000bf05270 */
[----:B------:R-:W-:Y:S05]  /*2620*/  BRA.U UP0, `(.L_x_42) ;  /* 0x0000000100447547 */ /* 0x000fea000b800000 */
[----:B------:R-:W3:Y:S01]  /*2630*/  LDCU.128 UR12, c[0x0][0xb10] ;  /* 0x00016200ff0c77ac */ /* 0x000ee20008000c00 */
[----:B------:R-:W4:Y:S01]  /*2640*/  LDCU UR16, c[0x0][0xb0c] ;  /* 0x00016180ff1077ac */ /* 0x000f220008000800 */
[----:B------:R-:W1:Y:S01]  /*2650*/  LDCU UR17, c[0x0][0xb20] ;  /* 0x00016400ff1177ac */ /* 0x000e620008000800 */
[----:B---3--:R-:W-:Y:S02]  /*2660*/  UIMAD.WIDE.U32 UR10, UR38, UR12, URZ ;  /* 0x0000000c260a72a5 */ /* 0x008fe4000f8e00ff */
[----:B------:R-:W-:Y:S02]  /*2670*/  UIMAD.WIDE.U32 UR8, UR37, UR15, URZ ;  /* 0x0000000f250872a5 */ /* 0x000fe4000f8e00ff */
[----:B----4-:R-:W-:Y:S02]  /*2680*/  UISETP.NE.AND UP2, UPT, UR16, 0x1, UPT ;  /* 0x000000011000788c */ /* 0x010fe4000bf45270 */
[----:B------:R-:W-:Y:S01]  /*2690*/  UISETP.NE.AND UP0, UPT, UR14, 0x1, UPT ;  /* 0x000000010e00788c */ /* 0x000fe2000bf05270 */
[----:B------:R-:W-:-:S02]  /*26a0*/  UMOV UR6, UR11 ;  /* 0x0000000b00067c82 */ /* 0x000fc40008000000 */
[----:B------:R-:W-:Y:S01]  /*26b0*/  UMOV UR4, UR9 ;  /* 0x0000000900047c82 */ /* 0x000fe20008000000 */
[----:B------:R-:W-:Y:S02]  /*26c0*/  USHF.R.U32.HI UR6, URZ, UR13, UR6 ;  /* 0x0000000dff067299 */ /* 0x000fe40008011606 */
[----:B-1----:R-:W-:Y:S02]  /*26d0*/  USHF.R.U32.HI UR4, URZ, UR17, UR4 ;  /* 0x00000011ff047299 */ /* 0x002fe40008011604 */
[----:B------:R-:W-:Y:S02]  /*26e0*/  USEL UR6, UR38, UR6, !UP2 ;  /* 0x0000000626067287 */ /* 0x000fe4000d000000 */
[----:B------:R-:W-:-:S04]  /*26f0*/  USEL UR4, UR37, UR4, !UP0 ;  /* 0x0000000425047287 */ /* 0x000fc8000c000000 */
[----:B------:R-:W-:Y:S02]  /*2700*/  UIADD3 UR8, UPT, UPT, UR6, -UR4, URZ ;  /* 0x8000000406087290 */ /* 0x000fe4000fffe0ff */
[----:B------:R-:W-:Y:S02]  /*2710*/  UIADD3 UR4, UPT, UPT, -UR6, UR4, URZ ;  /* 0x0000000406047290 */ /* 0x000fe4000fffe1ff */
[----:B------:R-:W-:Y:S02]  /*2720*/  UIMAD UR37, UR8, UR14, UR37 ;  /* 0x0000000e082572a4 */ /* 0x000fe4000f8e0225 */
[----:B------:R-:W-:-:S12]  /*2730*/  UIMAD UR38, UR4, UR16, UR38 ;  /* 0x00000010042672a4 */ /* 0x000fd8000f8e0226 */
.L_x_42:
[----:B------:R-:W-:Y:S01]  /*2740*/  VIADD R11, R11, 0x1 ;  /* 0x000000010b0b7836 */ /* 0x000fe20000000000 */
[----:B------:R-:W-:Y:S02]  /*2750*/  R2UR UR6, R84 ;  /* 0x00000000540672ca */ /* 0x000fe400000e0000 */
[----:B------:R-:W-:Y:S02]  /*2760*/  R2UR UR4, R83 ;  /* 0x00000000530472ca */ /* 0x000fe400000e0000 */
[C---:B------:R-:W-:Y:S02]  /*2770*/  ISETP.NE.AND P0, PT, R11.reuse, 0x2, PT ;  /* 0x000000020b00780c */ /* 0x040fe40003f05270 */
[----:B------:R-:W-:Y:S02]  /*2780*/  PLOP3.LUT P1, PT, PT, PT, PT, 0x80, 0x8 ;  /* 0x000000000008781c */ /* 0x000fe40003f2f070 */
[----:B------:R-:W-:Y:S02]  /*2790*/  SEL R3, RZ, 0x1, P0 ;  /* 0x00000001ff037807 */ /* 0x000fe40000000000 */
[----:B------:R-:W-:-:S02]  /*27a0*/  SEL R11, R11, RZ, P0 ;  /* 0x000000ff0b0b7207 */ /* 0x000fc40000000000 */
[----:B------:R-:W-:Y:S01]  /*27b0*/  LOP3.LUT R10, R10, R3, RZ, 0x3c, !PT ;  /* 0x000000030a0a7212 */ /* 0x000fe200078e3cff */
[----:B------:R-:W-:Y:S02]  /*27c0*/  UIADD3 UR30, UPT, UPT, UR38, UR6, URZ ;  /* 0x00000006261e7290 */ /* 0x000fe4000fffe0ff */
[----:B------:R-:W-:Y:S01]  /*27d0*/  UIADD3 UR31, UPT, UPT, UR37, UR4, URZ ;  /* 0x00000004251f7290 */ /* 0x000fe2000fffe0ff */
[----:B------:R-:W-:Y:S11]  /*27e0*/  BRA.U UP1, `(.L_x_43) ;  /* 0xfffffff101507547 */ /* 0x000ff6000b83ffff */
[----:B------:R-:W-:Y:S01]  /*27f0*/  UIADD3 UR7, UPT, UPT, UR7, 0x48, URZ ;  /* 0x0000004807077890 */ /* 0x000fe2000fffe0ff */
[----:B------:R-:W-:-:S03]  /*2800*/  SHF.L.U32 R3, R12, 0x1f, RZ ;  /* 0x0000001f0c037819 */ /* 0x000fc600000006ff */
[----:B------:R-:W-:-:S09]  /*2810*/  ULEA UR4, UR5, UR7, 0x3 ;  /* 0x0000000705047291 */ /* 0x000fd2000f8e18ff */
[----:B------:R-:W3:Y:S02]  /*2820*/  SYNCS.PHASECHK.TRANS64.TRYWAIT P0, [UR4], R3 ;  /* 0x00000003ff0075a7 */ /* 0x000ee40008001104 */
[----:B---3--:R-:W-:Y:S05]  /*2830*/  @!P0 BRA `(.L_x_44) ;  /* 0x00000070009c8947 */ /* 0x008fea0003800000 */
.L_x_149:
[----:B------:R-:W-:-:S04]  /*2840*/  UIADD3 UR4, UPT, UPT, UR5, 0x1, URZ ;  /* 0x0000000105047890 */ /* 0x000fc8000fffe0ff */
[----:B------:R-:W-:-:S04]  /*2850*/  UISETP.NE.AND UP0, UPT, UR4, 0x9, UPT ;  /* 0x000000090400788c */ /* 0x000fc8000bf05270 */
[----:B------:R-:W-:Y:S02]  /*2860*/  USEL UR6, URZ, 0x1, UP0 ;  /* 0x00000001ff067887 */ /* 0x000fe40008000000 */
[----:B------:R-:W-:-:S04]  /*2870*/  USEL UR4, UR4, URZ, UP0 ;  /* 0x000000ff04047287 */ /* 0x000fc80008000000 */
[----:B------:R-:W-:Y:S01]  /*2880*/  ULEA UR5, UR4, UR7, 0x3 ;  /* 0x0000000704057291 */ /* 0x000fe2000f8e18ff */
[----:B------:R-:W-:-:S04]  /*2890*/  LOP3.LUT R2, R12, UR6, RZ, 0x3c, !PT ;  /* 0x000000060c027c12 */ /* 0x000fc8000f8e3cff */
[----:B-1----:R-:W-:-:S04]  /*28a0*/  SHF.L.U32 R3, R2, 0x1f, RZ ;  /* 0x0000001f02037819 */ /* 0x002fc800000006ff */
[----:B------:R-:W1:Y:S02]  /*28b0*/  SYNCS.PHASECHK.TRANS64.TRYWAIT P0, [UR5], R3 ;  /* 0x00000003ff0075a7 */ /* 0x000e640008001105 */
[----:B-1----:R-:W-:Y:S05]  /*28c0*/  @!P0 BRA `(.L_x_45) ;  /* 0x0000007000908947 */ /* 0x002fea0003800000 */
.L_x_151:
        /* <DEDUP_REMOVED lines=9> */
.L_x_153:
        /* <DEDUP_REMOVED lines=9> */
.L_x_155:
        /* <DEDUP_REMOVED lines=9> */
.L_x_157:
        /* <DEDUP_REMOVED lines=9> */
.L_x_159:
        /* <DEDUP_REMOVED lines=9> */
.L_x_161:
        /* <DEDUP_REMOVED lines=9> */
.L_x_163:
[----:B------:R-:W-:-:S04]  /*2c30*/  UIADD3 UR4, UPT, UPT, UR4, 0x1, URZ ;  /* 0x0000000104047890 */ /* 0x000fc8000fffe0ff */
[----:B------:R-:W-:-:S04]  /*2c40*/  UISETP.NE.AND UP0, UPT, UR4, 0x9, UPT ;  /* 0x000000090400788c */ /* 0x000fc8000bf05270 */
[----:B------:R-:W-:Y:S02]  /*2c50*/  USEL UR5, URZ, 0x1, UP0 ;  /* 0x00000001ff057887 */ /* 0x000fe40008000000 */
[----:B------:R-:W-:-:S04]  /*2c60*/  USEL UR4, UR4, URZ, UP0 ;  /* 0x000000ff04047287 */ /* 0x000fc80008000000 */
[----:B------:R-:W-:Y:S01]  /*2c70*/  ULEA UR4, UR4, UR7, 0x3 ;  /* 0x0000000704047291 */ /* 0x000fe2000f8e18ff */
[----:B-1----:R-:W-:-:S04]  /*2c80*/  LOP3.LUT R3, R2, UR5, RZ, 0x3c, !PT ;  /* 0x0000000502037c12 */ /* 0x002fc8000f8e3cff */
[----:B------:R-:W-:Y:S01]  /*2c90*/  SHF.L.U32 R3, R3, 0x1f, RZ ;  /* 0x0000001f03037819 */ /* 0x000fe200000006ff */
[----:B------:R-:W-:-:S07]  /*2ca0*/  IMAD.U32 R0, RZ, RZ, UR4 ;  /* 0x00000004ff007e24 */ /* 0x000fce000f8e00ff */
.L_x_52:
[----:B-1----:R1:W3:Y:S02]  /*2cb0*/  SYNCS.PHASECHK.TRANS64.TRYWAIT P0, [R0+URZ], R3 ;  /* 0x00000003000075a7 */ /* 0x0022e400080011ff */
[----:B---3--:R-:W-:Y:S05]  /*2cc0*/  @!P0 NANOSLEEP.SYNCS 0x989680 ;  /* 0x009896800000895d */ /* 0x008fea0003900000 */
[----:B------:R-:W3:Y:S02]  /*2cd0*/  @!P0 SYNCS.PHASECHK.TRANS64 P0, [R0+URZ], R3 ;  /* 0x00000003000085a7 */ /* 0x000ee400080010ff */
[----:B--23--:R-:W-:Y:S05]  /*2ce0*/  @P0 EXIT ;  /* 0x000000000000094d */ /* 0x00cfea0003800000 */
[----:B------:R-:W-:Y:S05]  /*2cf0*/  BRA `(.L_x_52) ;  /* 0xfffffffc00ec7947 */ /* 0x000fea000383ffff */
.L_x_23:
[----:B------:R-:W2:Y:S02]  /*2d00*/  S2UR UR4, SR_CgaCtaId ;  /* 0x00000000000479c3 */ /* 0x000ea40000008800 */
[----:B--2---:R-:W-:-:S04]  /*2d10*/  UISETP.NE.AND UP0, UPT, UR4, URZ, UPT ;  /* 0x000000ff0400728c */ /* 0x004fc8000bf05270 */
[----:B------:R-:W-:-:S09]  /*2d20*/  UISETP.NE.OR UP0, UPT, UR18, 0x1, UP0 ;  /* 0x000000011200788c */ /* 0x000fd20008705670 */
[----:B------:R-:W-:Y:S05]  /*2d30*/  BRA.U UP0, `(.L_x_53) ;  /* 0x00000005004c7547 */ /* 0x000fea000b800000 */
[----:B------:R-:W2:Y:S01]  /*2d40*/  S2UR UR5, SR_CgaCtaId ;  /* 0x00000000000579c3 */ /* 0x000ea20000008800 */
[----:B------:R-:W-:Y:S01]  /*2d50*/  UMOV UR4, 0x400 ;  /* 0x0000040000047882 */ /* 0x000fe20000000000 */
[----:B------:R-:W-:Y:S01]  /*2d60*/  ISETP.GE.U32.AND P2, PT, R0, 0x2, PT ;  /* 0x000000020000780c */ /* 0x000fe20003f46070 */
[----:B------:R-:W-:Y:S01]  /*2d70*/  IMAD.MOV.U32 R12, RZ, RZ, 0x1 ;  /* 0x00000001ff0c7424 */ /* 0x000fe200078e00ff */
[----:B------:R-:W-:Y:S02]  /*2d80*/  CS2R R10, SRZ ;  /* 0x00000000000a7805 */ /* 0x000fe4000001ff00 */
[----:B------:R-:W-:Y:S01]  /*2d90*/  CS2R R8, SRZ ;  /* 0x0000000000087805 */ /* 0x000fe2000001ff00 */
[----:B--2---:R-:W-:-:S03]  /*2da0*/  ULEA UR6, UR5, UR4, 0x18 ;  /* 0x0000000405067291 */ /* 0x004fc6000f8ec0ff */
[----:B------:R-:W-:-:S09]  /*2db0*/  UMOV UR5, URZ ;  /* 0x000000ff00057c82 */ /* 0x000fd20008000000 */
.L_x_57:
[----:B------:R-:W-:Y:S02]  /*2dc0*/  LEA R2, R8, UR6, 0x3 ;  /* 0x0000000608027c11 */ /* 0x000fe4000f8e18ff */
[----:B------:R-:W-:-:S03]  /*2dd0*/  SHF.L.U32 R5, R9, 0x1f, RZ ;  /* 0x0000001f09057819 */ /* 0x000fc600000006ff */
[----:B------:R-:W-:Y:S01]  /*2de0*/  VIADD R4, R2, 0x150 ;  /* 0x0000015002047836 */ /* 0x000fe20000000000 */
[----:B------:R-:W2:Y:S02]  /*2df0*/  SYNCS.PHASECHK.TRANS64.TRYWAIT P0, [R2+URZ+0x140], R5 ;  /* 0x00014005020075a7 */ /* 0x000ea400080011ff */
[----:B--2---:R-:W-:Y:S05]  /*2e00*/  @!P0 BRA `(.L_x_54) ;  /* 0x0000006c00e88947 */ /* 0x004fea0003800000 */
.L_x_164:
[----:B------:R-:W-:Y:S01]  /*2e10*/  ULEA UR4, UR5, UR6, 0x3 ;  /* 0x0000000605047291 */ /* 0x000fe2000f8e18ff */
[----:B------:R-:W-:Y:S02]  /*2e20*/  PRMT R4, RZ, 0x654, R4 ;  /* 0x00000654ff047816 */ /* 0x000fe40000000004 */
[----:B--2---:R-:W-:Y:S01]  /*2e30*/  SHF.L.U32 R5, R12, 0x1f, RZ ;  /* 0x0000001f0c057819 */ /* 0x004fe200000006ff */
[----:B------:R-:W-:Y:S01]  /*2e40*/  UIADD3 UR7, UPT, UPT, UR4, 0xe0, URZ ;  /* 0x000000e004077890 */ /* 0x000fe2000fffe0ff */
[----:B------:R2:W-:Y:S05]  /*2e50*/  SYNCS.ARRIVE.TRANS64.RED.A1T0 RZ, [R4+URZ], RZ ;  /* 0x000000ff04ff79a7 */ /* 0x0005ea00081004ff */
[----:B------:R-:W-:Y:S01]  /*2e60*/  IMAD.U32 R7, RZ, RZ, UR7 ;  /* 0x00000007ff077e24 */ /* 0x000fe2000f8e00ff */
[----:B------:R-:W3:Y:S04]  /*2e70*/  SYNCS.PHASECHK.TRANS64.TRYWAIT P0, [UR4+0xf0], R5 ;  /* 0x0000f005ff0075a7 */ /* 0x000ee80008001104 */
[----:B------:R-:W-:Y:S01]  /*2e80*/  PRMT R6, R0, 0x654, R7 ;  /* 0x0000065400067816 */ /* 0x000fe20000000007 */
[----:B--2---:R-:W-:Y:S01]  /*2e90*/  @!P2 IMAD.MOV.U32 R4, RZ, RZ, 0x10 ;  /* 0x00000010ff04a424 */ /* 0x004fe200078e00ff */
[----:B---3--:R-:W-:Y:S06]  /*2ea0*/  @!P0 BRA `(.L_x_55) ;  /* 0x0000006c00d48947 */ /* 0x008fec0003800000 */
.L_x_166:
[----:B------:R-:W-:Y:S01]  /*2eb0*/  ULEA UR8, UR5, UR6, 0x4 ;  /* 0x0000000605087291 */ /* 0x000fe2000f8e20ff */
[----:B------:R-:W-:Y:S01]  /*2ec0*/  SEL R3, R6, R3, !P2 ;  /* 0x0000000306037207 */ /* 0x000fe20005000000 */
[----:B------:R-:W-:Y:S01]  /*2ed0*/  UIADD3 UR9, UPT, UPT, UR4, 0xe0, URZ ;  /* 0x000000e004097890 */ /* 0x000fe2000fffe0ff */
[----:B--2---:R-:W-:Y:S01]  /*2ee0*/  LEA R2, R11, UR6, 0x3 ;  /* 0x000000060b027c11 */ /* 0x004fe2000f8e18ff */
[----:B------:R-:W-:Y:S01]  /*2ef0*/  UIADD3 UR8, UPT, UPT, UR8, 0x170, URZ ;  /* 0x0000017008087890 */ /* 0x000fe2000fffe0ff */
[----:B------:R-:W-:Y:S01]  /*2f00*/  SHF.L.U32 R5, R10, 0x1f, RZ ;  /* 0x0000001f0a057819 */ /* 0x000fe200000006ff */
[----:B------:R2:W-:Y:S01]  /*2f10*/  @!P2 SYNCS.ARRIVE.TRANS64.RED RZ, [R3+URZ], R4 ;  /* 0x0000000403ffa9a7 */ /* 0x0005e200080004ff */
[----:B------:R-:W-:Y:S01]  /*2f20*/  UIADD3 UR4, UPT, UPT, UR5, 0x1, URZ ;  /* 0x0000000105047890 */ /* 0x000fe2000fffe0ff */
[----:B------:R-:W-:-:S03]  /*2f30*/  VIADD R8, R8, 0x1 ;  /* 0x0000000108087836 */ /* 0x000fc60000000000 */
[----:B------:R-:W-:Y:S02]  /*2f40*/  UISETP.NE.AND UP0, UPT, UR4, 0x2, UPT ;  /* 0x000000020400788c */ /* 0x000fe4000bf05270 */
[----:B------:R-:W-:Y:S06]  /*2f50*/  UGETNEXTWORKID.BROADCAST [UR8], [UR9] ;  /* 0x00000000080073ca */ /* 0x000fec0008000100 */
[----:B------:R-:W-:Y:S01]  /*2f60*/  USEL UR7, URZ, 0x1, UP0 ;  /* 0x00000001ff077887 */ /* 0x000fe20008000000 */
[----:B------:R-:W-:Y:S01]  /*2f70*/  ISETP.NE.AND P0, PT, R8, 0x2, PT ;  /* 0x000000020800780c */ /* 0x000fe20003f05270 */
[----:B------:R-:W-:Y:S01]  /*2f80*/  USEL UR5, UR4, URZ, UP0 ;  /* 0x000000ff04057287 */ /* 0x000fe20008000000 */
[----:B------:R-:W3:Y:S03]  /*2f90*/  SYNCS.PHASECHK.TRANS64.TRYWAIT P1, [R2+URZ+0xe0], R5 ;  /* 0x0000e005020075a7 */ /* 0x000ee600080211ff */
[----:B------:R-:W-:Y:S01]  /*2fa0*/  LOP3.LUT R12, R12, UR7, RZ, 0x3c, !PT ;  /* 0x000000070c0c7c12 */ /* 0x000fe2000f8e3cff */
[----:B--23--:R-:W-:Y:S07]  /*2fb0*/  @!P1 BRA `(.L_x_56) ;  /* 0x0000006c00a89947 */ /* 0x00cfee0003800000 */
.L_x_167:
[C---:B------:R-:W-:Y:S01]  /*2fc0*/  LEA R4, R11.reuse, UR6, 0x4 ;  /* 0x000000060b047c11 */ /* 0x040fe2000f8e20ff */
[----:B--2---:R-:W-:Y:S01]  /*2fd0*/  VIADD R2, R2, 0xf0 ;  /* 0x000000f002027836 */ /* 0x004fe20000000000 */
[----:B------:R-:W-:Y:S01]  /*2fe0*/  SEL R8, R8, RZ, P0 ;  /* 0x000000ff08087207 */ /* 0x000fe20000000000 */
[----:B------:R-:W-:-:S03]  /*2ff0*/  VIADD R11, R11, 0x1 ;  /* 0x000000010b0b7836 */ /* 0x000fc60000000000 */
[----:B------:R-:W2:Y:S01]  /*3000*/  LDS.128 R4, [R4+0x170] ;  /* 0x0001700004047984 */ /* 0x000ea20000000c00 */
[----:B------:R-:W-:Y:S02]  /*3010*/  PRMT R2, RZ, 0x654, R2 ;  /* 0x00000654ff027816 */ /* 0x000fe40000000002 */
[C---:B------:R-:W-:Y:S01]  /*3020*/  ISETP.NE.AND P1, PT, R11.reuse, 0x2, PT ;  /* 0x000000020b00780c */ /* 0x040fe20003f25270 */
[----:B------:R-:W-:Y:S01]  /*3030*/  @!PT LDS RZ, [RZ] ;  /* 0x00000000fffff984 */ /* 0x000fe20000000800 */
[----:B------:R-:W-:Y:S01]  /*3040*/  @!PT LDS RZ, [RZ] ;  /* 0x00000000fffff984 */ /* 0x000fe20000000800 */
[----:B------:R-:W-:Y:S01]  /*3050*/  @!PT LDS RZ, [RZ] ;  /* 0x00000000fffff984 */ /* 0x000fe20000000800 */
[----:B------:R-:W-:Y:S01]  /*3060*/  @!PT LDS RZ, [RZ] ;  /* 0x00000000fffff984 */ /* 0x000fe20000000800 */
[----:B------:R3:W-:Y:S06]  /*3070*/  MEMBAR.ALL.CTA ;  /* 0x0000000000007992 */ /* 0x0007ec0000008000 */
[----:B---3--:R-:W3:Y:S01]  /*3080*/  FENCE.VIEW.ASYNC.S ;  /* 0x00000000000073c6 */ /* 0x008ee20000000000 */
[----:B------:R-:W-:Y:S01]  /*3090*/  SEL R11, R11, RZ, P1 ;  /* 0x000000ff0b0b7207 */ /* 0x000fe20000800000 */
[----:B---3--:R3:W-:Y:S01]  /*30a0*/  SYNCS.ARRIVE.TRANS64.RED.A1T0 RZ, [R2+URZ], RZ ;  /* 0x000000ff02ff79a7 */ /* 0x0087e200081004ff */
[----:B--2---:R-:W-:-:S02]  /*30b0*/  LOP3.LUT P3, RZ, R6, 0x1, RZ, 0xc0, !PT ;  /* 0x0000000106ff7812 */ /* 0x004fc4000786c0ff */
[----:B------:R-:W-:-:S04]  /*30c0*/  SEL R5, RZ, 0x1, P1 ;  /* 0x00000001ff057807 */ /* 0x000fc80000800000 */
[----:B------:R-:W-:Y:S02]  /*30d0*/  LOP3.LUT R10, R10, R5, RZ, 0x3c, !PT ;  /* 0x000000050a0a7212 */ /* 0x000fe400078e3cff */
[----:B---3--:R-:W-:-:S04]  /*30e0*/  SEL R2, RZ, 0x1, P0 ;  /* 0x00000001ff027807 */ /* 0x008fc80000000000 */
[----:B------:R-:W-:Y:S01]  /*30f0*/  LOP3.LUT R9, R9, R2, RZ, 0x3c, !PT ;  /* 0x0000000209097212 */ /* 0x000fe200078e3cff */
[----:B------:R-:W-:Y:S06]  /*3100*/  @P3 BRA `(.L_x_57) ;  /* 0xfffffffc002c3947 */ /* 0x000fec000383ffff */
[----:B------:R-:W-:Y:S01]  /*3110*/  ULEA UR4, UR5, UR6, 0x3 ;  /* 0x0000000605047291 */ /* 0x000fe2000f8e18ff */
[----:B------:R-:W-:-:S08]  /*3120*/  SHF.L.U32 R3, R12, 0x1f, RZ ;  /* 0x0000001f0c037819 */ /* 0x000fd000000006ff */
[----:B------:R-:W2:Y:S02]  /*3130*/  SYNCS.PHASECHK.TRANS64 P0, [UR4+0xf0], R3 ;  /* 0x0000f003ff0075a7 */ /* 0x000ea40008001004 */
[----:B--2---:R-:W-:Y:S05]  /*3140*/  @P0 BRA `(.L_x_58) ;  /* 0x0000000000080947 */ /* 0x004fea0003800000 */
[----:B------:R-:W2:Y:S02]  /*3150*/  SYNCS.PHASECHK.TRANS64.TRYWAIT P0, [UR4+0xf0], R3 ;  /* 0x0000f003ff0075a7 */ /* 0x000ea40008001104 */
[----:B--2---:R-:W-:Y:S05]  /*3160*/  @!P0 BRA `(.L_x_59) ;  /* 0x0000006c00508947 */ /* 0x004fea0003800000 */
.L_x_58:
[----:B------:R-:W-:-:S04]  /*3170*/  UIADD3 UR7, UPT, UPT, UR5, 0x1, URZ ;  /* 0x0000000105077890 */ /* 0x000fc8000fffe0ff */
[----:B------:R-:W-:-:S04]  /*3180*/  UISETP.NE.AND UP0, UPT, UR7, 0x2, UPT ;  /* 0x000000020700788c */ /* 0x000fc8000bf05270 */
[----:B------:R-:W-:Y:S02]  /*3190*/  USEL UR8, URZ, 0x1, UP0 ;  /* 0x00000001ff087887 */ /* 0x000fe40008000000 */
[----:B------:R-:W-:-:S04]  /*31a0*/  USEL UR7, UR7, URZ, UP0 ;  /* 0x000000ff07077287 */ /* 0x000fc80008000000 */
[----:B------:R-:W-:Y:S01]  /*31b0*/  ULEA UR7, UR7, UR6, 0x3 ;  /* 0x0000000607077291 */ /* 0x000fe2000f8e18ff */
[----:B--2---:R-:W-:-:S04]  /*31c0*/  LOP3.LUT R3, R12, UR8, RZ, 0x3c, !PT ;  /* 0x000000080c037c12 */ /* 0x004fc8000f8e3cff */
[----:B------:R-:W-:-:S04]  /*31d0*/  SHF.L.U32 R0, R3, 0x1f, RZ ;  /* 0x0000001f03007819 */ /* 0x000fc800000006ff */
[----:B------:R-:W2:Y:S02]  /*31e0*/  SYNCS.PHASECHK.TRANS64 P0, [UR7+0xf0], R0 ;  /* 0x0000f000ff0075a7 */ /* 0x000ea40008001007 */
[----:B-12---:R-:W-:Y:S05]  /*31f0*/  @P0 EXIT ;  /* 0x000000000000094d */ /* 0x006fea0003800000 */
[----:B------:R-:W-:Y:S02]  /*3200*/  SHF.L.U32 R3, R3, 0x1f, RZ ;  /* 0x0000001f03037819 */ /* 0x000fe400000006ff */
[----:B------:R-:W-:-:S07]  /*3210*/  MOV R0, UR7 ;  /* 0x0000000700007c02 */ /* 0x000fce0008000f00 */
.L_x_60:
[----:B-1----:R1:W2:Y:S02]  /*3220*/  SYNCS.PHASECHK.TRANS64.TRYWAIT P0, [R0+URZ+0xf0], R3 ;  /* 0x0000f003000075a7 */ /* 0x0022a400080011ff */
[----:B--2---:R-:W-:Y:S05]  /*3230*/  @!P0 NANOSLEEP.SYNCS 0x989680 ;  /* 0x009896800000895d */ /* 0x004fea0003900000 */
[----:B------:R-:W2:Y:S02]  /*3240*/  @!P0 SYNCS.PHASECHK.TRANS64 P0, [R0+URZ+0xf0], R3 ;  /* 0x0000f003000085a7 */ /* 0x000ea400080010ff */
[----:B--2---:R-:W-:Y:S05]  /*3250*/  @P0 EXIT ;  /* 0x000000000000094d */ /* 0x004fea0003800000 */
[----:B------:R-:W-:Y:S05]  /*3260*/  BRA `(.L_x_60) ;  /* 0xfffffffc00ec7947 */ /* 0x000fea000383ffff */
.L_x_53:
[----:B------:R-:W-:Y:S05]  /*3270*/  BRA.U UP5, `(.L_x_61) ;  /* 0x0000000d05a07547 */ /* 0x000fea000b800000 */
[----:B------:R-:W2:Y:S01]  /*3280*/  S2UR UR7, SR_CgaCtaId ;  /* 0x00000000000779c3 */ /* 0x000ea20000008800 */
[----:B------:R-:W-:Y:S01]  /*3290*/  UMOV UR4, 0x40 ;  /* 0x0000004000047882 */ /* 0x000fe20000000000 */
[----:B------:R-:W-:Y:S01]  /*32a0*/  NOP ;  /* 0x0000000000007918 */ /* 0x000fe20000000000 */
[----:B------:R-:W-:Y:S01]  /*32b0*/  UMOV UR6, 0x400 ;  /* 0x0000040000067882 */ /* 0x000fe20000000000 */
[----:B--2---:R-:W-:Y:S02]  /*32c0*/  ULEA UR5, UR7, UR4, 0x18 ;  /* 0x0000000407057291 */ /* 0x004fe4000f8ec0ff */
[----:B------:R-:W-:-:S07]  /*32d0*/  ULEA UR6, UR7, UR6, 0x18 ;  /* 0x0000000607067291 */ /* 0x000fce000f8ec0ff */
[----:B------:R-:W2:Y:S02]  /*32e0*/  LDS.U8 R0, [UR5+0x1c] ;  /* 0x00001c05ff007984 */ /* 0x000ea40008000000 */
[----:B--2---:R-:W-:-:S13]  /*32f0*/  ISETP.NE.AND P0, PT, R0, RZ, PT ;  /* 0x000000ff0000720c */ /* 0x004fda0003f05270 */
[----:B------:R-:W-:Y:S05]  /*3300*/  @P0 BRA `(.L_x_62) ;  /* 0x0000000000580947 */ /* 0x000fea0003800000 */
[----:B------:R-:W-:-:S13]  /*3310*/  ELECT P0, URZ, PT ;  /* 0x0000000000ff782f */ /* 0x000fda0003800000 */
[----:B------:R-:W-:Y:S05]  /*3320*/  @!P0 BRA `(.L_x_63) ;  /* 0x0000000000608947 */ /* 0x000fea0003800000 */
[----:B------:R-:W-:Y:S01]  /*3330*/  UMOV UR4, 0x10 ;  /* 0x0000001000047882 */ /* 0x000fe20000000000 */
[----:B------:R-:W-:Y:S01]  /*3340*/  HFMA2 R0, -RZ, RZ, 0, 5.9604644775390625e-08 ;  /* 0x00000001ff007431 */ /* 0x000fe200000001ff */
[----:B------:R-:W-:-:S03]  /*3350*/  MOV R3, 0xffff ;  /* 0x0000ffff00037802 */ /* 0x000fc60000000f00 */
[----:B------:R-:W-:Y:S04]  /*3360*/  DEPBAR.LE SB2, 0x36 ;  /* 0x0000ad800000791a */ /* 0x000fe80000000000 */
[----:B------:R-:W2:Y:S02]  /*3370*/  UTCATOMSWS.FIND_AND_SET.ALIGN UP0, UR4, UR4 ;  /* 0x00000004000475e3 */ /* 0x000ea40008000800 */
[----:B--2---:R-:W-:Y:S01]  /*3380*/  MOV R4, UR4 ;  /* 0x0000000400047c02 */ /* 0x004fe20008000f00 */
[----:B------:R-:W-:Y:S06]  /*3390*/  BRA.U UP0, `(.L_x_64) ;  /* 0x0000000100187547 */ /* 0x000fec000b800000 */
.L_x_65:
[----:B------:R-:W-:Y:S05]  /*33a0*/  NANOSLEEP 0x64 ;  /* 0x000000640000795d */ /* 0x000fea0003800000 */
[----:B------:R-:W-:-:S05]  /*33b0*/  UMOV UR4, 0x10 ;  /* 0x0000001000047882 */ /* 0x000fca0000000000 */
[----:B------:R-:W-:Y:S04]  /*33c0*/  DEPBAR.LE SB2, 0x36 ;  /* 0x0000ad800000791a */ /* 0x000fe80000000000 */
[----:B------:R-:W2:Y:S02]  /*33d0*/  UTCATOMSWS.FIND_AND_SET.ALIGN UP0, UR4, UR4 ;  /* 0x00000004000475e3 */ /* 0x000ea40008000800 */
[----:B--2---:R-:W-:Y:S01]  /*33e0*/  MOV R4, UR4 ;  /* 0x0000000400047c02 */ /* 0x004fe20008000f00 */
[----:B------:R-:W-:Y:S05]  /*33f0*/  BRA.U !UP0, `(.L_x_65) ;  /* 0xfffffffd08e87547 */ /* 0x000fea000b83ffff */
.L_x_64:
[-C--:B------:R-:W-:Y:S02]  /*3400*/  SHF.L.U32 R3, R3, R4.reuse, RZ ;  /* 0x0000000403037219 */ /* 0x080fe400000006ff */
[----:B------:R-:W-:Y:S01]  /*3410*/  SHF.L.U32 R0, R0, R4, RZ ;  /* 0x0000000400007219 */ /* 0x000fe200000006ff */
[----:B------:R-:W-:Y:S02]  /*3420*/  IMAD.SHL.U32 R4, R4, 0x20, RZ ;  /* 0x0000002004047824 */ /* 0x000fe400078e00ff */
[----:B------:R2:W-:Y:S04]  /*3430*/  ATOMS.OR RZ, [UR5+0x14], R3 ;  /* 0x00001403ffff798c */ /* 0x0005e8000b000005 */
[----:B------:R2:W-:Y:S04]  /*3440*/  ATOMS.OR RZ, [UR5+0x18], R0 ;  /* 0x00001800ffff798c */ /* 0x0005e8000b000005 */
[----:B------:R2:W-:Y:S01]  /*3450*/  STS [UR6+0x190], R4 ;  /* 0x00019004ff007988 */ /* 0x0005e20008000806 */
[----:B------:R-:W-:Y:S05]  /*3460*/  BRA `(.L_x_63) ;  /* 0x0000000000107947 */ /* 0x000fea0003800000 */
.L_x_62:
[----:B------:R-:W-:Y:S02]  /*3470*/  MOV R0, 0xffffffff ;  /* 0xffffffff00007802 */ /* 0x000fe40000000f00 */
[----:B------:R-:W-:-:S03]  /*3480*/  MOV R4, 0x34b0 ;  /* 0x000034b000047802 */ /* 0x000fc60000000f00 */
[----:B------:R2:W-:Y:S04]  /*3490*/  STS [UR6+0x190], R0 ;  /* 0x00019000ff007988 */ /* 0x0005e80008000806 */
[----:B-12--5:R-:W-:Y:S05]  /*34a0*/  CALL.REL.NOINC `($__internal_1_$__cuda_sm10x_tcgen05_guardrail_trap_phase_invalid_during_alloc) ;  /* 0x0000007000987944 */ /* 0x026fea0003c00000 */
.L_x_63:
[----:B------:R-:W-:Y:S05]  /*34b0*/  WARPSYNC.ALL ;  /* 0x0000000000007948 */ /* 0x000fea0003800000 */
[----:B------:R-:W3:Y:S01]  /*34c0*/  S2UR UR4, SR_CgaCtaId ;  /* 0x00000000000479c3 */ /* 0x000ee20000008800 */
[----:B------:R-:W-:Y:S01]  /*34d0*/  UMOV UR17, 0x400 ;  /* 0x0000040000117882 */ /* 0x000fe20000000000 */
[----:B------:R-:W-:-:S06]  /*34e0*/  NOP ;  /* 0x0000000000007918 */ /* 0x000fcc0000000000 */
[----:B------:R-:W-:Y:S06]  /*34f0*/  BAR.ARV 0x6, 0xa0 ;  /* 0x0182800000007b1d */ /* 0x000fec0000002000 */
[----:B------:R-:W4:Y:S01]  /*3500*/  LDCU UR5, c[0x0][0x38c] ;  /* 0x00007180ff0577ac */ /* 0x000f220008000800 */
[----:B------:R-:W-:Y:S01]  /*3510*/  LOP3.LUT R2, R2, 0xffff, RZ, 0xc0, !PT ;  /* 0x0000ffff02027812 */ /* 0x000fe200078ec0ff */
[----:B------:R-:W-:Y:S01]  /*3520*/  IMAD.MOV.U32 R11, RZ, RZ, 0x1 ;  /* 0x00000001ff0b7424 */ /* 0x000fe200078e00ff */
[----:B------:R-:W-:Y:S01]  /*3530*/  CS2R R8, SRZ ;  /* 0x0000000000087805 */ /* 0x000fe2000001ff00 */
[----:B------:R-:W1:Y:S01]  /*3540*/  LDCU UR8, c[0x0][0x38c] ;  /* 0x00007180ff0877ac */ /* 0x000e620008000800 */
[----:B------:R-:W-:Y:S01]  /*3550*/  R2UR UR19, R2 ;  /* 0x00000000021372ca */ /* 0x000fe200000e0000 */
[----:B------:R-:W-:Y:S01]  /*3560*/  IMAD.MOV.U32 R10, RZ, RZ, RZ ;  /* 0x000000ffff0a7224 */ /* 0x000fe200078e00ff */
[----:B------:R-:W-:Y:S01]  /*3570*/  UMOV UR22, URZ ;  /* 0x000000ff00167c82 */ /* 0x000fe20008000000 */
[----:B------:R-:W-:Y:S01]  /*3580*/  UMOV UR14, URZ ;  /* 0x000000ff000e7c82 */ /* 0x000fe20008000000 */
[----:B---3--:R-:W-:Y:S01]  /*3590*/  ULEA UR17, UR4, UR17, 0x18 ;  /* 0x0000001104117291 */ /* 0x008fe2000f8ec0ff */
[----:B------:R-:W-:Y:S01]  /*35a0*/  UMOV UR26, 0x0 ;  /* 0x00000000001a7882 */ /* 0x000fe20000000000 */
[----:B------:R-:W-:-:S02]  /*35b0*/  UMOV UR27, 0x4400490 ;  /* 0x04400490001b7882 */ /* 0x000fc40000000000 */
[----:B------:R-:W-:Y:S02]  /*35c0*/  UIADD3 UR6, UPT, UPT, UR17, 0x8800, URZ ;  /* 0x0000880011067890 */ /* 0x000fe4000fffe0ff */
[----:B------:R-:W-:Y:S02]  /*35d0*/  UIADD3 UR7, UPT, UPT, UR17, 0x11800, URZ ;  /* 0x0001180011077890 */ /* 0x000fe4000fffe0ff */
[----:B----4-:R-:W-:Y:S01]  /*35e0*/  UIADD3 UR5, UPT, UPT, UR5, 0x1f, URZ ;  /* 0x0000001f05057890 */ /* 0x010fe2000fffe0ff */
[----:B--2---:R-:W2:Y:S01]  /*35f0*/  LDS R0, [UR17+0x190] ;  /* 0x00019011ff007984 */ /* 0x004ea20008000800 */
[----:B------:R-:W-:Y:S02]  /*3600*/  USHF.R.U32.HI UR6, URZ, 0x4, UR6 ;  /* 0x00000004ff067899 */ /* 0x000fe40008011606 */
[----:B------:R-:W-:Y:S02]  /*3610*/  USHF.R.S32.HI UR4, URZ, 0x1f, UR5 ;  /* 0x0000001fff047899 */ /* 0x000fe40008011405 */
[----:B------:R-:W-:-:S02]  /*3620*/  ULOP3.LUT UR6, UR6, 0x3fff, URZ, 0xc0, !UPT ;  /* 0x00003fff06067892 */ /* 0x000fc4000f8ec0ff */
[----:B------:R-:W-:Y:S02]  /*3630*/  ULEA.HI UR4, UR4, UR5, URZ, 0x5 ;  /* 0x0000000504047291 */ /* 0x000fe4000f8f28ff */
[----:B------:R-:W-:Y:S02]  /*3640*/  USHF.R.U32.HI UR5, URZ, 0x4, UR7 ;  /* 0x00000004ff057899 */ /* 0x000fe40008011607 */
[----:B------:R-:W-:Y:S02]  /*3650*/  USHF.R.S32.HI UR28, URZ, 0x5, UR4 ;  /* 0x00000005ff1c7899 */ /* 0x000fe40008011404 */
[----:B------:R-:W-:Y:S02]  /*3660*/  ULOP3.LUT UR5, UR5, 0x3fff, URZ, 0xc0, !UPT ;  /* 0x00003fff05057892 */ /* 0x000fe4000f8ec0ff */
[----:B------:R-:W-:Y:S02]  /*3670*/  UISETP.LT.AND UP0, UPT, UR28, 0x1, UPT ;  /* 0x000000011c00788c */ /* 0x000fe4000bf01270 */
[----:B------:R-:W-:-:S02]  /*3680*/  ULOP3.LUT UR20, UR6, 0x10000, URZ, 0xfc, !UPT ;  /* 0x0001000006147892 */ /* 0x000fc4000f8efcff */
[----:B------:R-:W-:Y:S02]  /*3690*/  USEL UR29, UR28, 0x1, !UP0 ;  /* 0x000000011c1d7887 */ /* 0x000fe4000c000000 */
[----:B------:R-:W-:Y:S02]  /*36a0*/  ULOP3.LUT UR21, UR5, 0x10000, URZ, 0xfc, !UPT ;  /* 0x0001000005157892 */ /* 0x000fe4000f8efcff */
[----:B------:R-:W-:Y:S02]  /*36b0*/  UIADD3 UR29, UPT, UPT, -UR29, URZ, URZ ;  /* 0x000000ff1d1d7290 */ /* 0x000fe4000fffe1ff */
[----:B-1----:R-:W-:Y:S01]  /*36c0*/  UISETP.GE.AND UP4, UPT, UR8, 0x1, UPT ;  /* 0x000000010800788c */ /* 0x002fe2000bf86270 */
[----:B------:R-:W-:Y:S01]  /*36d0*/  UMOV UR24, 0x0 ;  /* 0x0000000000187882 */ /* 0x000fe20000000000 */
[----:B------:R-:W-:Y:S01]  /*36e0*/  UMOV UR25, 0x4400490 ;  /* 0x0440049000197882 */ /* 0x000fe20000000000 */
[----:B--2---:R-:W-:-:S15]  /*36f0*/  R2UR UR30, R0 ;  /* 0x00000000001e72ca */ /* 0x004fde00000e0000 */
.L_x_72:
[----:B------:R-:W-:Y:S02]  /*3700*/  LEA R0, R10, UR17, 0x3 ;  /* 0x000000110a007c11 */ /* 0x000fe4000f8e18ff */
[----:B------:R-:W-:Y:S02]  /*3710*/  SHF.L.U32 R5, R9, 0x1f, RZ ;  /* 0x0000001f09057819 */ /* 0x000fe400000006ff */
[----:B------:R-:W-:Y:S01]  /*3720*/  PLOP3.LUT P0, PT, PT, PT, UP4, 0x80, 0x8 ;  /* 0x000000000008781c */ /* 0x000fe20003f0f048 */
[----:B------:R-:W-:Y:S01]  /*3730*/  VIADD R3, R0, 0xf0 ;  /* 0x000000f000037836 */ /* 0x000fe20000000000 */
[----:B-1----:R-:W1:Y:S02]  /*3740*/  SYNCS.PHASECHK.TRANS64.TRYWAIT P1, [R0+URZ+0xe0], R5 ;  /* 0x0000e005000075a7 */ /* 0x002e6400080211ff */
[----:B-1-3--:R-:W-:Y:S09]  /*3750*/  @!P1 BRA `(.L_x_66) ;  /* 0x0000006400ec9947 */ /* 0x00aff20003800000 */
.L_x_169:
[----:B------:R-:W-:Y:S01]  /*3760*/  LEA R4, R10, UR17, 0x4 ;  /* 0x000000110a047c11 */ /* 0x000fe2000f8e20ff */
[----:B------:R-:W-:Y:S01]  /*3770*/  @UP4 ULEA UR4, UR14, UR17, 0x3 ;  /* 0x000000110e044291 */ /* 0x000fe2000f8e18ff */
[----:B------:R-:W-:Y:S01]  /*3780*/  PLOP3.LUT P2, PT, PT, PT, PT, 0x80, 0x8 ;  /* 0x000000000008781c */ /* 0x000fe20003f4f070 */
[----:B------:R-:W-:Y:S01]  /*3790*/  ULEA UR23, UR22, UR17, 0x3 ;  /* 0x0000001116177291 */ /* 0x000fe2000f8e18ff */
[----:B------:R-:W-:Y:S02]  /*37a0*/  PRMT R3, RZ, 0x654, R3 ;  /* 0x00000654ff037816 */ /* 0x000fe40000000003 */
[----:B-1----:R-:W1:Y:S01]  /*37b0*/  LDS.128 R4, [R4+0x170] ;  /* 0x0001700004047984 */ /* 0x002e620000000c00 */
[----:B------:R-:W-:Y:S02]  /*37c0*/  @P0 SHF.L.U32 R2, R8, 0x1f, RZ ;  /* 0x0000001f08020819 */ /* 0x000fe400000006ff */
[----:B------:R-:W-:Y:S01]  /*37d0*/  SHF.L.U32 R0, R11, 0x1f, RZ ;  /* 0x0000001f0b007819 */ /* 0x000fe200000006ff */
[----:B------:R-:W-:Y:S01]  /*37e0*/  @!PT LDS RZ, [RZ] ;  /* 0x00000000fffff984 */ /* 0x000fe20000000800 */
[----:B------:R-:W-:Y:S01]  /*37f0*/  @!PT LDS RZ, [RZ] ;  /* 0x00000000fffff984 */ /* 0x000fe20000000800 */
[----:B------:R-:W-:Y:S01]  /*3800*/  @!PT LDS RZ, [RZ] ;  /* 0x00000000fffff984 */ /* 0x000fe20000000800 */
[----:B------:R-:W-:Y:S01]  /*3810*/  @!PT LDS RZ, [RZ] ;  /* 0x00000000fffff984 */ /* 0x000fe20000000800 */
[----:B------:R2:W-:Y:S06]  /*3820*/  MEMBAR.ALL.CTA ;  /* 0x0000000000007992 */ /* 0x0005ec0000008000 */
[----:B--2---:R-:W2:Y:S02]  /*3830*/  FENCE.VIEW.ASYNC.S ;  /* 0x00000000000073c6 */ /* 0x004ea40000000000 */
[----:B--2---:R2:W-:Y:S01]  /*3840*/  SYNCS.ARRIVE.TRANS64.RED.A1T0 RZ, [R3+URZ], RZ ;  /* 0x000000ff03ff79a7 */ /* 0x0045e200081004ff */
[----:B------:R2:W3:Y:S01]  /*3850*/  @P0 SYNCS.PHASECHK.TRANS64.TRYWAIT P2, [UR4], R2 ;  /* 0x00000002ff0005a7 */ /* 0x0004e20008041104 */
[----:B------:R-:W-:Y:S01]  /*3860*/  ULEA.HI UR4, UR22, UR22, URZ, 0x1 ;  /* 0x0000001616047291 */ /* 0x000fe2000f8f08ff */
[----:B-1----:R-:W-:-:S03]  /*3870*/  LOP3.LUT P1, RZ, R6, 0x1, RZ, 0xc0, !PT ;  /* 0x0000000106ff7812 */ /* 0x002fc6000782c0ff */
[----:B------:R-:W-:Y:S02]  /*3880*/  USHF.L.U32 UR18, UR4, 0x7, URZ ;  /* 0x0000000704127899 */ /* 0x000fe400080006ff */
[----:B------:R-:W-:Y:S02]  /*3890*/  ULOP3.LUT UR4, UR4, 0xffe, URZ, 0xc0, !UPT ;  /* 0x00000ffe04047892 */ /* 0x000fe4000f8ec0ff */
[----:B------:R-:W-:Y:S02]  /*38a0*/  ULOP3.LUT UR18, UR18, 0xffffff00, URZ, 0xc0, !UPT ;  /* 0xffffff0012127892 */ /* 0x000fe4000f8ec0ff */
[----:B------:R-:W-:Y:S02]  /*38b0*/  UIADD3 UR4, UPT, UPT, -UR4, UR22, URZ ;  /* 0x0000001604047290 */ /* 0x000fe4000fffe1ff */
[----:B------:R-:W-:Y:S01]  /*38c0*/  UIADD3 UR18, UPT, UPT, UR30, UR18, URZ ;  /* 0x000000121e127290 */ /* 0x000fe2000fffe0ff */
[----:B------:R-:W1:Y:S03]  /*38d0*/  SYNCS.PHASECHK.TRANS64.TRYWAIT P0, [UR23+0x120], R0 ;  /* 0x00012000ff0075a7 */ /* 0x000e660008001117 */
[----:B------:R-:W-:Y:S01]  /*38e0*/  ULEA UR18, UR4, UR18, 0x14 ;  /* 0x0000001204127291 */ /* 0x000fe2000f8ea0ff */
[----:B-123--:R-:W-:Y:S11]  /*38f0*/  @!P0 BRA `(.L_x_67) ;  /* 0x0000006400988947 */ /* 0x00eff60003800000 */
.L_x_171:
[----:B------:R-:W-:Y:S01]  /*3900*/  IADD3 R10, PT, PT, R10, 0x1, RZ ;  /* 0x000000010a0a7810 */ /* 0x000fe20007ffe0ff */
[----:B------:R-:W-:Y:S06]  /*3910*/  BRA.U !UP4, `(.L_x_68) ;  /* 0x000000010c987547 */ /* 0x000fec000b800000 */
[----:B------:R-:W-:Y:S01]  /*3920*/  UPLOP3.LUT UP2, UPT, UPT, UPT, UPT, 0x40, 0x4 ;  /* 0x000000000004789c */ /* 0x000fe20003f4e870 */
[----:B------:R-:W-:Y:S01]  /*3930*/  UMOV UR16, UR29 ;  /* 0x0000001d00107c82 */ /* 0x000fe20008000000 */
[----:B------:R-:W-:Y:S01]  /*3940*/  UMOV UR15, UR28 ;  /* 0x0000001c000f7c82 */ /* 0x000fe20008000000 */
[----:B------:R-:W-:-:S08]  /*3950*/  UMOV UR6, UR14 ;  /* 0x0000000e00067c82 */ /* 0x000fd00008000000 */
.L_x_71:
[----:B------:R-:W-:Y:S02]  /*3960*/  UIADD3 UR16, UPT, UPT, UR16, 0x1, URZ ;  /* 0x0000000110107890 */ /* 0x000fe4000fffe0ff */
[----:B--2---:R-:W-:Y:S02]  /*3970*/  ULEA UR5, UR6, UR17, 0x3 ;  /* 0x0000001106057291 */ /* 0x004fe4000f8e18ff */
[----:B------:R-:W-:Y:S01]  /*3980*/  UISETP.NE.AND UP3, UPT, UR16, URZ, UPT ;  /* 0x000000ff1000728c */ /* 0x000fe2000bf65270 */
[----:B---3--:R-:W-:Y:S10]  /*3990*/  @P2 BRA `(.L_x_69) ;  /* 0x00000000000c2947 */ /* 0x008ff40003800000 */
[----:B-1----:R-:W-:Y:S04]  /*39a0*/  SHF.L.U32 R3, R8, 0x1f, RZ ;  /* 0x0000001f08037819 */ /* 0x002fe800000006ff */
[----:B------:R-:W1:Y:S02]  /*39b0*/  SYNCS.PHASECHK.TRANS64.TRYWAIT P0, [UR5], R3 ;  /* 0x00000003ff0075a7 */ /* 0x000e640008001105 */
[----:B-1----:R-:W-:Y:S05]  /*39c0*/  @!P0 BRA `(.L_x_70) ;  /* 0x00000064007c8947 */ /* 0x002fea0003800000 */
.L_x_69:
[----:B------:R-:W-:Y:S01]  /*39d0*/  UISETP.NE.AND UP0, UPT, UR15, 0x1, UPT ;  /* 0x000000010f00788c */ /* 0x000fe2000bf05270 */
[----:B------:R-:W-:Y:S01]  /*39e0*/  PLOP3.LUT P2, PT, PT, PT, PT, 0x80, 0x8 ;  /* 0x000000000008781c */ /* 0x000fe20003f4f070 */
[----:B------:R-:W-:Y:S02]  /*39f0*/  UIADD3 UR4, UPT, UPT, UR6, 0x1, URZ ;  /* 0x0000000106047890 */ /* 0x000fe4000fffe0ff */
[----:B------:R-:W-:Y:S02]  /*3a00*/  ULEA UR12, UR6, UR21, 0xa ;  /* 0x00000015060c7291 */ /* 0x000fe4000f8e50ff */
[----:B------:R-:W-:Y:S01]  /*3a10*/  UISETP.NE.AND UP1, UPT, UR4, 0x9, UPT ;  /* 0x000000090400788c */ /* 0x000fe2000bf25270 */
[----:B------:R-:W-:Y:S01]  /*3a20*/  PLOP3.LUT P0, PT, PT, PT, UP0, 0x80, 0x8 ;  /* 0x000000000008781c */ /* 0x000fe20003f0f008 */
[----:B------:R-:W-:Y:S02]  /*3a30*/  UIADD3 UR10, UPT, UPT, UR12, 0x2, URZ ;  /* 0x000000020c0a7890 */ /* 0x000fe4000fffe0ff */
[----:B------:R-:W-:Y:S02]  /*3a40*/  USEL UR7, URZ, 0x1, UP1 ;  /* 0x00000001ff077887 */ /* 0x000fe40008800000 */
[----:B------:R-:W-:Y:S02]  /*3a50*/  USEL UR14, UR4, URZ, UP1 ;  /* 0x000000ff040e7287 */ /* 0x000fe40008800000 */
[----:B------:R-:W-:Y:S02]  /*3a60*/  UIADD3 UR15, UPT, UPT, UR15, -0x1, URZ ;  /* 0xffffffff0f0f7890 */ /* 0x000fe4000fffe0ff */
[----:B------:R-:W-:Y:S01]  /*3a70*/  @UP0 ULEA UR4, UR14, UR17, 0x3 ;  /* 0x000000110e040291 */ /* 0x000fe2000f8e18ff */
[----:B------:R-:W-:Y:S01]  /*3a80*/  LOP3.LUT R8, R8, UR7, RZ, 0x3c, !PT ;  /* 0x0000000708087c12 */ /* 0x000fe2000f8e3cff */
[----:B------:R-:W-:Y:S01]  /*3a90*/  UIADD3 UR7, UPT, UPT, UR5, 0x48, URZ ;  /* 0x0000004805077890 */ /* 0x000fe2000fffe0ff */
[----:B------:R-:W-:Y:S02]  /*3aa0*/  UMOV UR13, 0x80004020 ;  /* 0x80004020000d7882 */ /* 0x000fe40000000000 */
[----:B-1----:R-:W-:Y:S01]  /*3ab0*/  @P0 SHF.L.U32 R0, R8, 0x1f, RZ ;  /* 0x0000001f08000819 */ /* 0x002fe200000006ff */
[----:B------:R-:W-:Y:S01]  /*3ac0*/  UMOV UR5, 0x80004020 ;  /* 0x8000402000057882 */ /* 0x000fe20000000000 */
[----:B------:R-:W-:Y:S01]  /*3ad0*/  UMOV UR11, 0x80004020 ;  /* 0x80004020000b7882 */ /* 0x000fe20000000000 */
[----:B------:R-:W-:Y:S01]  /*3ae0*/  UMOV UR9, 0x80004020 ;  /* 0x8000402000097882 */ /* 0x000fe20000000000 */
[----:B------:R2:W3:Y:S01]  /*3af0*/  @P0 SYNCS.PHASECHK.TRANS64.TRYWAIT P2, [UR4], R0 ;  /* 0x00000000ff0005a7 */ /* 0x0004e20008041104 */
[----:B------:R-:W-:Y:S03]  /*3b00*/  ULEA UR4, UR6, UR20, 0x8 ;  /* 0x0000001406047291 */ /* 0x000fe6000f8e40ff */
[----:B------:R-:W-:Y:S01]  /*3b10*/  UMOV UR6, UR14 ;  /* 0x0000000e00067c82 */ /* 0x000fe20008000000 */
[----:B------:R-:W-:Y:S05]  /*3b20*/  UIADD3 UR8, UPT, UPT, UR4, 0x2, URZ ;  /* 0x0000000204087890 */ /* 0x000fea000fffe0ff */
[----:B------:R2:W-:Y:S01]  /*3b30*/  UTCHMMA gdesc[UR4], gdesc[UR12], tmem[UR18], tmem[UR26], idesc[UR27], UP2 ;  /* 0x00ff1a0c040075ea */ /* 0x0005e20009000012 */
[----:B------:R-:W-:Y:S03]  /*3b40*/  UPLOP3.LUT UP2, UPT, UPT, UPT, UPT, 0x80, 0x8 ;  /* 0x000000000008789c */ /* 0x000fe60003f4f070 */
[----:B------:R2:W-:Y:S01]  /*3b50*/  UTCHMMA gdesc[UR8], gdesc[UR10], tmem[UR18], tmem[UR24], idesc[UR25], UPT ;  /* 0x00ff180a080075ea */ /* 0x0005e2000b800012 */
[----:B------:R2:W-:Y:S01]  /*3b60*/  UTCBAR.MULTICAST [UR7], URZ, UR19 ;  /* 0x000000ff070073e9 */ /* 0x0005e20008000813 */
[----:B------:R-:W-:Y:S06]  /*3b70*/  BRA.U UP3, `(.L_x_71) ;  /* 0xfffffffd03787547 */ /* 0x000fec000b83ffff */
.L_x_68:
[----:B--2---:R-:W-:Y:S01]  /*3b80*/  UIADD3 UR4, UPT, UPT, UR22, 0x1, URZ ;  /* 0x0000000116047890 */ /* 0x004fe2000fffe0ff */
[C---:B------:R-:W-:Y:S01]  /*3b90*/  ISETP.NE.AND P0, PT, R10.reuse, 0x2, PT ;  /* 0x000000020a00780c */ /* 0x040fe20003f05270 */
[----:B------:R-:W-:Y:S02]  /*3ba0*/  UIADD3 UR5, UPT, UPT, UR23, 0x100, URZ ;  /* 0x0000010017057890 */ /* 0x000fe4000fffe0ff */
[----:B------:R-:W-:Y:S01]  /*3bb0*/  UISETP.NE.AND UP0, UPT, UR4, 0x4, UPT ;  /* 0x000000040400788c */ /* 0x000fe2000bf05270 */
[----:B-1----:R-:W-:Y:S02]  /*3bc0*/  SEL R0, RZ, 0x1, P0 ;  /* 0x00000001ff007807 */ /* 0x002fe40000000000 */
[----:B------:R-:W-:Y:S01]  /*3bd0*/  SEL R10, R10, RZ, P0 ;  /* 0x000000ff0a0a7207 */ /* 0x000fe20000000000 */
[----:B------:R-:W-:Y:S01]  /*3be0*/  USEL UR6, URZ, 0x1, UP0 ;  /* 0x00000001ff067887 */ /* 0x000fe20008000000 */
[----:B------:R-:W-:Y:S01]  /*3bf0*/  LOP3.LUT R9, R9, R0, RZ, 0x3c, !PT ;  /* 0x0000000009097212 */ /* 0x000fe200078e3cff */
[----:B------:R-:W-:Y:S01]  /*3c00*/  USEL UR22, UR4, URZ, UP0 ;  /* 0x000000ff04167287 */ /* 0x000fe20008000000 */
[----:B------:R1:W-:Y:S03]  /*3c10*/  UTCBAR [UR5], URZ ;  /* 0x000000ff050073e9 */ /* 0x0003e600080000ff */
[----:B------:R-:W-:Y:S01]  /*3c20*/  LOP3.LUT R11, R11, UR6, RZ, 0x3c, !PT ;  /* 0x000000060b0b7c12 */ /* 0x000fe2000f8e3cff */
[----:B------:R-:W-:Y:S07]  /*3c30*/  @P1 BRA `(.L_x_72) ;  /* 0xfffffff800b01947 */ /* 0x000fee000383ffff */
[----:B------:R-:W2:Y:S01]  /*3c40*/  S2UR UR8, SR_CgaCtaId ;  /* 0x00000000000879c3 */ /* 0x000ea20000008800 */
[----:B------:R-:W-:Y:S01]  /*3c50*/  ELECT P0, URZ, PT ;  /* 0x0000000000ff782f */ /* 0x000fe20003800000 */
[----:B------:R-:W-:Y:S01]  /*3c60*/  IMAD.MOV.U32 R0, RZ, RZ, 0x1 ;  /* 0x00000001ff007424 */ /* 0x000fe200078e00ff */
[----:B------:R-:W-:Y:S01]  /*3c70*/  UIADD3 UR17, UPT, UPT, UR17, 0x120, URZ ;  /* 0x0000012011117890 */ /* 0x000fe2000fffe0ff */
[----:B------:R-:W-:Y:S01]  /*3c80*/  SHF.L.U32 R3, R11, 0x1f, RZ ;  /* 0x0000001f0b037819 */ /* 0x000fe200000006ff */
[----:B------:R-:W-:-:S03]  /*3c90*/  UMOV UR4, 0x40 ;  /* 0x0000004000047882 */ /* 0x000fc60000000000 */
[----:B------:R-:W-:Y:S01]  /*3ca0*/  UVIRTCOUNT.DEALLOC.SMPOOL 0x80 ;  /* 0x000000800000784c */ /* 0x000fe20000000000 */
[----:B--2---:R-:W-:Y:S02]  /*3cb0*/  ULEA UR8, UR8, UR4, 0x18 ;  /* 0x0000000408087291 */ /* 0x004fe4000f8ec0ff */
[----:B------:R-:W-:-:S07]  /*3cc0*/  ULEA UR4, UR22, UR17, 0x3 ;  /* 0x0000001116047291 */ /* 0x000fce000f8e18ff */
[----:B------:R2:W-:Y:S02]  /*3cd0*/  @P0 STS.U8 [UR8+0x1c], R0 ;  /* 0x00001c00ff000988 */ /* 0x0005e40008000008 */
[----:B------:R-:W4:Y:S02]  /*3ce0*/  SYNCS.PHASECHK.TRANS64.TRYWAIT P0, [UR4], R3 ;  /* 0x00000003ff0075a7 */ /* 0x000f240008001104 */
[----:B--2-4-:R-:W-:Y:S05]  /*3cf0*/  @!P0 BRA `(.L_x_73) ;  /* 0x0000006000c88947 */ /* 0x014fea0003800000 */
.L_x_174:
[----:B------:R-:W-:-:S04]  /*3d00*/  UIADD3 UR4, UPT, UPT, UR22, 0x1, URZ ;  /* 0x0000000116047890 */ /* 0x000fc8000fffe0ff */
[----:B------:R-:W-:-:S04]  /*3d10*/  UISETP.NE.AND UP0, UPT, UR4, 0x4, UPT ;  /* 0x000000040400788c */ /* 0x000fc8000bf05270 */
[----:B------:R-:W-:Y:S02]  /*3d20*/  USEL UR6, URZ, 0x1, UP0 ;  /* 0x00000001ff067887 */ /* 0x000fe40008000000 */
[----:B------:R-:W-:-:S04]  /*3d30*/  USEL UR4, UR4, URZ, UP0 ;  /* 0x000000ff04047287 */ /* 0x000fc80008000000 */
[----:B-1----:R-:W-:Y:S01]  /*3d40*/  ULEA UR5, UR4, UR17, 0x3 ;  /* 0x0000001104057291 */ /* 0x002fe2000f8e18ff */
[----:B------:R-:W-:-:S04]  /*3d50*/  LOP3.LUT R2, R11, UR6, RZ, 0x3c, !PT ;  /* 0x000000060b027c12 */ /* 0x000fc8000f8e3cff */
[----:B--2---:R-:W-:-:S04]  /*3d60*/  SHF.L.U32 R3, R2, 0x1f, RZ ;  /* 0x0000001f02037819 */ /* 0x004fc800000006ff */
[----:B------:R-:W1:Y:S02]  /*3d70*/  SYNCS.PHASECHK.TRANS64.TRYWAIT P0, [UR5], R3 ;  /* 0x00000003ff0075a7 */ /* 0x000e640008001105 */
[----:B-1----:R-:W-:Y:S05]  /*3d80*/  @!P0 BRA `(.L_x_74) ;  /* 0x0000006000bc8947 */ /* 0x002fea0003800000 */
.L_x_176:
        /* <DEDUP_REMOVED lines=9> */
.L_x_178:
[----:B------:R-:W-:-:S04]  /*3e20*/  UIADD3 UR4, UPT, UPT, UR4, 0x1, URZ ;  /* 0x0000000104047890 */ /* 0x000fc8000fffe0ff */
[----:B------:R-:W-:-:S04]  /*3e30*/  UISETP.NE.AND UP0, UPT, UR4, 0x4, UPT ;  /* 0x000000040400788c */ /* 0x000fc8000bf05270 */
[----:B------:R-:W-:Y:S02]  /*3e40*/  USEL UR5, URZ, 0x1, UP0 ;  /* 0x00000001ff057887 */ /* 0x000fe40008000000 */
[----:B------:R-:W-:-:S04]  /*3e50*/  USEL UR4, UR4, URZ, UP0 ;  /* 0x000000ff04047287 */ /* 0x000fc80008000000 */
[----:B------:R-:W-:Y:S01]  /*3e60*/  ULEA UR4, UR4, UR17, 0x3 ;  /* 0x0000001104047291 */ /* 0x000fe2000f8e18ff */
[----:B-1----:R-:W-:-:S04]  /*3e70*/  LOP3.LUT R3, R2, UR5, RZ, 0x3c, !PT ;  /* 0x0000000502037c12 */ /* 0x002fc8000f8e3cff */
[----:B------:R-:W-:-:S04]  /*3e80*/  SHF.L.U32 R3, R3, 0x1f, RZ ;  /* 0x0000001f03037819 */ /* 0x000fc800000006ff */
[----:B------:R-:W1:Y:S02]  /*3e90*/  SYNCS.PHASECHK.TRANS64.TRYWAIT P0, [UR4], R3 ;  /* 0x00000003ff0075a7 */ /* 0x000e640008001104 */
[----:B-1----:R-:W-:Y:S05]  /*3ea0*/  @!P0 BRA `(.L_x_76) ;  /* 0x0000006000a48947 */ /* 0x002fea0003800000 */
.L_x_180:
[----:B------:R-:W-:Y:S01]  /*3eb0*/  NOP ;  /* 0x0000000000007918 */ /* 0x000fe20000000000 */
[----:B-1----:R-:W1:Y:S01]  /*3ec0*/  LDS R0, [UR8+0x14] ;  /* 0x00001408ff007984 */ /* 0x002e620008000800 */
[----:B------:R-:W-:Y:S01]  /*3ed0*/  ULOP3.LUT UR4, UR30, 0xffff, URZ, 0xc0, !UPT ;  /* 0x0000ffff1e047892 */ /* 0x000fe2000f8ec0ff */
[----:B------:R-:W-:Y:S01]  /*3ee0*/  UMOV UR5, 0xffff ;  /* 0x0000ffff00057882 */ /* 0x000fe20000000000 */
[----:B------:R-:W-:Y:S02]  /*3ef0*/  UMOV UR6, 0x1 ;  /* 0x0000000100067882 */ /* 0x000fe40000000000 */
[----:B------:R-:W-:-:S04]  /*3f00*/  USHF.R.U32.HI UR4, URZ, 0x5, UR4 ;  /* 0x00000005ff047899 */ /* 0x000fc80008011604 */
[----:B------:R-:W-:Y:S02]  /*3f10*/  USHF.L.U32 UR5, UR5, UR4, URZ ;  /* 0x0000000405057299 */ /* 0x000fe400080006ff */
[----:B------:R-:W-:-:S04]  /*3f20*/  USHF.L.U32 UR4, UR6, UR4, URZ ;  /* 0x0000000406047299 */ /* 0x000fc800080006ff */
[----:B-1----:R-:W-:-:S04]  /*3f30*/  LOP3.LUT R0, R0, UR5, RZ, 0xc0, !PT ;  /* 0x0000000500007c12 */ /* 0x002fc8000f8ec0ff */
[----:B------:R-:W-:-:S13]  /*3f40*/  ISETP.NE.AND P0, PT, R0, UR5, PT ;  /* 0x0000000500007c0c */ /* 0x000fda000bf05270 */
[----:B------:R-:W-:Y:S05]  /*3f50*/  @P0 BRA `(.L_x_77) ;  /* 0x0000000000580947 */ /* 0x000fea0003800000 */
[----:B------:R-:W1:Y:S02]  /*3f60*/  LDS R0, [UR8+0x18] ;  /* 0x00001808ff007984 */ /* 0x000e640008000800 */
[----:B-1----:R-:W-:-:S04]  /*3f70*/  LOP3.LUT R0, R0, UR4, RZ, 0xc0, !PT ;  /* 0x0000000400007c12 */ /* 0x002fc8000f8ec0ff */
[----:B------:R-:W-:-:S13]  /*3f80*/  ISETP.NE.AND P0, PT, R0, UR4, PT ;  /* 0x0000000400007c0c */ /* 0x000fda000bf05270 */
[----:B------:R-:W-:Y:S05]  /*3f90*/  @P0 BRA `(.L_x_78) ;  /* 0x00000000003c0947 */ /* 0x000fea0003800000 */
[----:B------:R-:W1:Y:S01]  /*3fa0*/  S2R R2, SR_LANEID ;  /* 0x0000000000027919 */ /* 0x000e620000000000 */
[----:B------:R-:W-:Y:S01]  /*3fb0*/  ULOP3.LUT UR5, URZ, UR5, URZ, 0x33, !UPT ;  /* 0x00000005ff057292 */ /* 0x000fe2000f8e33ff */
[----:B------:R-:W-:Y:S01]  /*3fc0*/  LOP3.LUT R4, RZ, UR4, RZ, 0x33, !PT ;  /* 0x00000004ff047c12 */ /* 0x000fe2000f8e33ff */
[----:B------:R-:W-:Y:S02]  /*3fd0*/  VOTEU.ANY UR4, UPT, PT ;  /* 0x0000000000047886 */ /* 0x000fe400038e0100 */
[----:B------:R-:W-:Y:S01]  /*3fe0*/  UFLO.U32 UR4, UR4 ;  /* 0x00000004000472bd */ /* 0x000fe200080e0000 */
[----:B------:R-:W2:Y:S01]  /*3ff0*/  REDUX UR6, R4 ;  /* 0x00000000040673c4 */ /* 0x000ea20000000000 */
[----:B------:R-:W-:-:S06]  /*4000*/  IMAD.U32 R0, RZ, RZ, UR5 ;  /* 0x00000005ff007e24 */ /* 0x000fcc000f8e00ff */
[----:B------:R4:W-:Y:S01]  /*4010*/  UTCATOMSWS.AND URZ, UR5 ;  /* 0x0000000500ff79e3 */ /* 0x0009e20008000000 */
[----:B------:R-:W3:Y:S01]  /*4020*/  REDUX UR7, R0 ;  /* 0x00000000000773c4 */ /* 0x000ee20000000000 */
[----:B-1----:R-:W-:Y:S01]  /*4030*/  ISETP.EQ.U32.AND P0, PT, R2, UR4, PT ;  /* 0x0000000402007c0c */ /* 0x002fe2000bf02070 */
[----:B--2---:R-:W-:Y:S01]  /*4040*/  IMAD.U32 R2, RZ, RZ, UR6 ;  /* 0x00000006ff027e24 */ /* 0x004fe2000f8e00ff */
[----:B---3--:R-:W-:-:S11]  /*4050*/  MOV R3, UR7 ;  /* 0x0000000700037c02 */ /* 0x008fd60008000f00 */
[----:B------:R4:W-:Y:S04]  /*4060*/  @P0 ATOMS.AND RZ, [UR8+0x14], R3 ;  /* 0x00001403ffff098c */ /* 0x0009e8000a800008 */
[----:B------:R4:W-:Y:S01]  /*4070*/  @P0 ATOMS.AND RZ, [UR8+0x18], R2 ;  /* 0x00001802ffff098c */ /* 0x0009e2000a800008 */
[----:B------:R-:W-:Y:S05]  /*4080*/  BRA `(.L_x_79) ;  /* 0x0000000000147947 */ /* 0x000fea0003800000 */
.L_x_78:
[----:B------:R-:W-:Y:S02]  /*4090*/  MOV R2, 0x40b0 ;  /* 0x000040b000027802 */ /* 0x000fe40000000f00 */
[----:B---3-5:R-:W-:Y:S05]  /*40a0*/  CALL.REL.NOINC `($__internal_0_$__cuda_sm10x_tcgen05_guardrail_trap_col_being_dealloced_not_returned_by_alloc) ;  /* 0x00000064008c7944 */ /* 0x028fea0003c00000 */
[----:B------:R-:W-:Y:S05]  /*40b0*/  BRA `(.L_x_79) ;  /* 0x0000000000087947 */ /* 0x000fea0003800000 */
.L_x_77:
[----:B------:R-:W-:Y:S02]  /*40c0*/  MOV R2, 0x40e0 ;  /* 0x000040e000027802 */ /* 0x000fe40000000f00 */
[----:B---3-5:R-:W-:Y:S05]  /*40d0*/  CALL.REL.NOINC `($__internal_2_$__cuda_sm10x_tcgen05_guardrail_trap_unallocated_columns_being_dealloced) ;  /* 0x0000006400987944 */ /* 0x028fea0003c00000 */
.L_x_79:
[----:B------:R-:W-:Y:S01]  /*40e0*/  NOP ;  /* 0x0000000000007918 */ /* 0x000fe20000000000 */
[----:B----4-:R-:W-:Y:S05]  /*40f0*/  EXIT ;  /* 0x000000000000794d */ /* 0x010fea0003800000 */
.L_x_61:
[----:B------:R-:W-:-:S09]  /*4100*/  UISETP.NE.OR UP0, UPT, UR18, 0x3, !UP3 ;  /* 0x000000031200788c */ /* 0x000fd2000df05670 */
[----:B------:R-:W-:Y:S05]  /*4110*/  BRA.U UP0, `(.L_x_80) ;  /* 0x0000001100887547 */ /* 0x000fea000b800000 */
[----:B------:R-:W2:Y:S01]  /*4120*/  LDCU.64 UR4, c[0x0][0x888] ;  /* 0x00011100ff0477ac */ /* 0x000ea20008000a00 */
[----:B------:R-:W3:Y:S01]  /*4130*/  S2UR UR8, SR_CgaCtaId ;  /* 0x00000000000879c3 */ /* 0x000ee20000008800 */
[----:B------:R-:W-:Y:S02]  /*4140*/  HFMA2 R9, -RZ, RZ, 0, 0 ;  /* 0x00000000ff097431 */ /* 0x000fe400000001ff */
[----:B------:R-:W-:Y:S01]  /*4150*/  IMAD.MOV.U32 R11, RZ, RZ, 0x1 ;  /* 0x00000001ff0b7424 */ /* 0x000fe200078e00ff */
[----:B------:R-:W4:Y:S01]  /*4160*/  LDCU UR40, c[0x0][0x370] ;  /* 0x00006e00ff2877ac */ /* 0x000f220008000800 */
[----:B------:R-:W-:Y:S01]  /*4170*/  IMAD.MOV.U32 R10, RZ, RZ, RZ ;  /* 0x000000ffff0a7224 */ /* 0x000fe200078e00ff */
[----:B------:R-:W-:Y:S01]  /*4180*/  MOV R3, 0x2000 ;  /* 0x0000200000037802 */ /* 0x000fe20000000f00 */
[----:B------:R-:W4:Y:S01]  /*4190*/  LDCU.128 UR44, c[0x0][0xb10] ;  /* 0x00016200ff2c77ac */ /* 0x000f220008000c00 */
[----:B------:R-:W1:Y:S01]  /*41a0*/  LDC.64 R12, c[0x0][0x348] ;  /* 0x0000d200ff0c7b82 */ /* 0x000e620000000a00 */
[----:B------:R-:W3:Y:S01]  /*41b0*/  LDCU UR37, c[0x0][0x374] ;  /* 0x00006e80ff2577ac */ /* 0x000ee20008000800 */
[----:B------:R-:W3:Y:S01]  /*41c0*/  LDCU.64 UR38, c[0x0][0x890] ;  /* 0x00011200ff2677ac */ /* 0x000ee20008000a00 */
[----:B------:R-:W3:Y:S01]  /*41d0*/  LDCU UR15, c[0x0][0xb0c] ;  /* 0x00016180ff0f77ac */ /* 0x000ee20008000800 */
[----:B--2---:R-:W-:Y:S01]  /*41e0*/  UISETP.NE.U32.AND UP0, UPT, UR4, URZ, UPT ;  /* 0x000000ff0400728c */ /* 0x004fe2000bf05070 */
[----:B------:R-:W2:Y:S01]  /*41f0*/  LDCU UR54, c[0x0][0xb20] ;  /* 0x00016400ff3677ac */ /* 0x000ea20008000800 */
[----:B------:R-:W2:Y:S01]  /*4200*/  LDCU UR4, c[0x0][0xb30] ;  /* 0x00016600ff0477ac */ /* 0x000ea20008000800 */
[----:B------:R-:W-:Y:S01]  /*4210*/  UMOV UR21, 0x400 ;  /* 0x0000040000157882 */ /* 0x000fe20000000000 */
[----:B----4-:R-:W-:-:S02]  /*4220*/  UIMAD.WIDE.U32 UR52, UR40, UR44, URZ ;  /* 0x0000002c283472a5 */ /* 0x010fc4000f8e00ff */
[----:B---3--:R-:W-:Y:S02]  /*4230*/  UIMAD.WIDE.U32 UR6, UR37, UR47, URZ ;  /* 0x0000002f250672a5 */ /* 0x008fe4000f8e00ff */
[----:B------:R-:W-:Y:S02]  /*4240*/  ULEA UR21, UR8, UR21, 0x18 ;  /* 0x0000001508157291 */ /* 0x000fe4000f8ec0ff */
[----:B------:R-:W-:Y:S02]  /*4250*/  UISETP.NE.U32.AND UP6, UPT, UR38, URZ, UPT ;  /* 0x000000ff2600728c */ /* 0x000fe4000bfc5070 */
[----:B------:R-:W-:Y:S02]  /*4260*/  UIADD3 UR43, UPT, UPT, UR21, 0xa8, URZ ;  /* 0x000000a8152b7890 */ /* 0x000fe4000fffe0ff */
[----:B------:R-:W-:Y:S02]  /*4270*/  UIADD3 UR33, UPT, UPT, UR21, 0x90, URZ ;  /* 0x0000009015217890 */ /* 0x000fe4000fffe0ff */
[----:B------:R-:W-:-:S02]  /*4280*/  UIADD3 UR25, UPT, UPT, UR21, 0x98, URZ ;  /* 0x0000009815197890 */ /* 0x000fc4000fffe0ff */
[----:B------:R-:W-:Y:S02]  /*4290*/  UIADD3 UR17, UPT, UPT, UR21, 0xa0, URZ ;  /* 0x000000a015117890 */ /* 0x000fe4000fffe0ff */
[----:B------:R-:W-:Y:S02]  /*42a0*/  UISETP.NE.AND.EX UP5, UPT, UR5, URZ, UPT, UP0 ;  /* 0x000000ff0500728c */ /* 0x000fe4000bfa5300 */
[----:B------:R-:W-:Y:S01]  /*42b0*/  UISETP.NE.AND UP0, UPT, UR42, 0x1, UPT ;  /* 0x000000012a00788c */ /* 0x000fe2000bf05270 */
[----:B------:R-:W-:Y:S01]  /*42c0*/  UMOV UR52, UR53 ;  /* 0x0000003500347c82 */ /* 0x000fe20008000000 */
[----:B------:R-:W-:Y:S01]  /*42d0*/  UMOV UR51, UR7 ;  /* 0x0000000700337c82 */ /* 0x000fe20008000000 */
[----:B------:R-:W-:Y:S02]  /*42e0*/  USEL UR41, URZ, 0x1, UP4 ;  /* 0x00000001ff297887 */ /* 0x000fe4000a000000 */
[----:B------:R-:W-:Y:S02]  /*42f0*/  UISETP.NE.AND UP0, UPT, UR15, 0x1, UPT ;  /* 0x000000010f00788c */ /* 0x000fe4000bf05270 */
[----:B------:R-:W-:-:S02]  /*4300*/  UPLOP3.LUT UP4, UPT, UPT, UPT, UPT, 0x40, 0x4 ;  /* 0x000000000004789c */ /* 0x000fc40003f8e870 */
[----:B------:R-:W-:Y:S01]  /*4310*/  UISETP.GE.AND UP2, UPT, UR42, 0x1, UPT ;  /* 0x000000012a00788c */ /* 0x000fe2000bf46270 */
[----:B------:R-:W3:Y:S01]  /*4320*/  LDCU.64 UR22, c[0x0][0xb28] ;  /* 0x00016500ff1677ac */ /* 0x000ee20008000a00 */
[----:B------:R-:W-:Y:S02]  /*4330*/  UISETP.NE.AND.EX UP6, UPT, UR39, URZ, UPT, UP6 ;  /* 0x000000ff2700728c */ /* 0x000fe4000bfc5360 */
[----:B------:R-:W-:Y:S02]  /*4340*/  UPRMT UR43, UR8, 0x654, UR43 ;  /* 0x00000654082b7896 */ /* 0x000fe4000800002b */
[----:B------:R-:W-:Y:S02]  /*4350*/  UPRMT UR50, UR8, 0x654, UR33 ;  /* 0x0000065408327896 */ /* 0x000fe40008000021 */
[----:B------:R-:W-:Y:S02]  /*4360*/  UPRMT UR49, UR8, 0x654, UR25 ;  /* 0x0000065408317896 */ /* 0x000fe40008000019 */
[----:B------:R-:W-:-:S02]  /*4370*/  UPRMT UR48, UR8, 0x654, UR17 ;  /* 0x0000065408307896 */ /* 0x000fc40008000011 */
[----:B------:R-:W-:Y:S02]  /*4380*/  USHF.R.U32.HI UR52, URZ, UR45, UR52 ;  /* 0x0000002dff347299 */ /* 0x000fe40008011634 */
[----:B--2---:R-:W-:Y:S02]  /*4390*/  USHF.R.U32.HI UR51, URZ, UR54, UR51 ;  /* 0x00000036ff337299 */ /* 0x004fe40008011633 */
[----:B------:R-:W-:Y:S02]  /*43a0*/  UISETP.NE.AND UP0, UPT, UR46, 0x1, UPT ;  /* 0x000000012e00788c */ /* 0x000fe4000bf05270 */
[----:B-1----:R-:W-:-:S11]  /*43b0*/  UISETP.NE.AND UP3, UPT, UR4, 0x1, UPT ;  /* 0x000000010400788c */ /* 0x002fd6000bf65270 */
.L_x_91:
[C---:B------:R-:W-:Y:S02]  /*43c0*/  LEA R8, R10.reuse, UR21, 0x3 ;  /* 0x000000150a087c11 */ /* 0x040fe4000f8e18ff */
[----:B------:R-:W-:Y:S02]  /*43d0*/  SHF.L.U32 R5, R9, 0x1f, RZ ;  /* 0x0000001f09057819 */ /* 0x000fe400000006ff */
[----:B------:R-:W-:Y:S02]  /*43e0*/  LEA R6, R10, UR21, 0x4 ;  /* 0x000000150a067c11 */ /* 0x000fe4000f8e20ff */
[----:B-1----:R-:W1:Y:S02]  /*43f0*/  SYNCS.PHASECHK.TRANS64.TRYWAIT P0, [R8+URZ+0xe0], R5 ;  /* 0x0000e005080075a7 */ /* 0x002e6400080011ff */
[----:B-1----:R-:W-:Y:S05]  /*4400*/  @!P0 BRA `(.L_x_81) ;  /* 0x0000005c00648947 */ /* 0x002fea0003800000 */
.L_x_181:
[----:B-1----:R-:W1:Y:S01]  /*4410*/  LDS.128 R4, [R6+0x170] ;  /* 0x0001700006047984 */ /* 0x002e620000000c00 */
[----:B------:R-:W-:Y:S01]  /*4420*/  UISETP.GE.AND UP0, UPT, UR42, 0x1, UPT ;  /* 0x000000012a00788c */ /* 0x000fe2000bf06270 */
[----:B------:R-:W-:Y:S01]  /*4430*/  @!PT LDS RZ, [RZ] ;  /* 0x00000000fffff984 */ /* 0x000fe20000000800 */
[----:B------:R-:W-:Y:S01]  /*4440*/  @!PT LDS RZ, [RZ] ;  /* 0x00000000fffff984 */ /* 0x000fe20000000800 */
[----:B------:R-:W-:Y:S01]  /*4450*/  @!PT LDS RZ, [RZ] ;  /* 0x00000000fffff984 */ /* 0x000fe20000000800 */
[----:B------:R-:W-:Y:S01]  /*4460*/  @!PT LDS RZ, [RZ] ;  /* 0x00000000fffff984 */ /* 0x000fe20000000800 */
[----:B------:R2:W-:Y:S06]  /*4470*/  MEMBAR.ALL.CTA ;  /* 0x0000000000007992 */ /* 0x0005ec0000008000 */
[----:B--2---:R-:W2:Y:S01]  /*4480*/  FENCE.VIEW.ASYNC.S ;  /* 0x00000000000073c6 */ /* 0x004ea20000000000 */
[----:B-1----:R-:W-:Y:S11]  /*4490*/  LOP3.LUT P0, RZ, R6, 0x1, RZ, 0xc0, !PT ;  /* 0x0000000106ff7812 */ /* 0x002ff6000780c0ff */
[----:B------:R-:W-:Y:S02]  /*44a0*/  @!UPT UIADD3 URZ, UPT, UPT, URZ, URZ, URZ ;  /* 0x000000fffffff290 */ /* 0x000fe4000fffe0ff */
[----:B--2---:R-:W-:Y:S01]  /*44b0*/  VOTEU.ANY UP2, P0 ;  /* 0x0000000000ff7886 */ /* 0x004fe20000040100 */
[----:B------:R-:W-:Y:S11]  /*44c0*/  PLOP3.LUT P0, PT, PT, PT, UP2, 0x80, 0x8 ;  /* 0x000000000008781c */ /* 0x000ff60003f0f028 */
[----:B------:R-:W-:Y:S02]  /*44d0*/  @!UPT UIADD3 URZ, UPT, UPT, URZ, URZ, URZ ;  /* 0x000000fffffff290 */ /* 0x000fe4000fffe0ff */
[----:B------:R-:W-:Y:S02]  /*44e0*/  @P0 SHF.R.U32.HI R0, RZ, 0x10, R5 ;  /* 0x00000010ff000819 */ /* 0x000fe40000011605 */
[----:B------:R-:W-:Y:S02]  /*44f0*/  @P0 MOV R2, R4 ;  /* 0x0000000400020202 */ /* 0x000fe40000000f00 */
[----:B------:R-:W-:Y:S01]  /*4500*/  @P0 R2UR UR4, R0 ;  /* 0x00000000000402ca */ /* 0x000fe200000e0000 */
[----:B------:R-:W-:Y:S01]  /*4510*/  VIADD R0, R8, 0xf0 ;  /* 0x000000f008007836 */ /* 0x000fe20000000000 */
[----:B------:R-:W-:Y:S02]  /*4520*/  @P0 LOP3.LUT R4, R5, 0xffff, RZ, 0xc0, !PT ;  /* 0x0000ffff05040812 */ /* 0x000fe400078ec0ff */
[----:B------:R-:W-:Y:S02]  /*4530*/  @P0 R2UR UR6, R2 ;  /* 0x00000000020602ca */ /* 0x000fe400000e0000 */
[----:B------:R-:W-:Y:S02]  /*4540*/  PRMT R0, RZ, 0x654, R0 ;  /* 0x00000654ff007816 */ /* 0x000fe40000000000 */
[----:B------:R-:W-:Y:S02]  /*4550*/  @P0 R2UR UR5, R4 ;  /* 0x00000000040502ca */ /* 0x000fe400000e0000 */
[----:B------:R1:W-:Y:S03]  /*4560*/  SYNCS.ARRIVE.TRANS64.RED.A1T0 RZ, [R0+URZ], RZ ;  /* 0x000000ff00ff79a7 */ /* 0x0003e600081004ff */
[----:B------:R-:W-:Y:S04]  /*4570*/  @UP2 UMOV UR29, UR4 ;  /* 0x00000004001d2c82 */ /* 0x000fe80008000000 */
[----:B------:R-:W-:Y:S04]  /*4580*/  @UP2 UMOV UR14, UR6 ;  /* 0x00000006000e2c82 */ /* 0x000fe80008000000 */
[----:B------:R-:W-:Y:S01]  /*4590*/  @UP2 UMOV UR13, UR5 ;  /* 0x00000005000d2c82 */ /* 0x000fe20008000000 */
[----:B------:R-:W-:Y:S05]  /*45a0*/  BRA.U !UP0, `(.L_x_82) ;  /* 0x0000000108c07547 */ /* 0x000fea000b800000 */
[----:B------:R-:W-:Y:S02]  /*45b0*/  UIMAD.WIDE.U32 UR18, UR13, UR47, URZ ;  /* 0x0000002f0d1272a5 */ /* 0x000fe4000f8e00ff */
[----:B------:R-:W-:Y:S02]  /*45c0*/  UP2UR UR16, UPR, URZ, 0x4 ;  /* 0x00000004ff107883 */ /* 0x000fe40008000000 */
[----:B------:R-:W-:Y:S02]  /*45d0*/  UISETP.NE.AND UP2, UPT, UR46, 0x1, UPT ;  /* 0x000000012e00788c */ /* 0x000fe4000bf45270 */
[----:B------:R-:W-:Y:S02]  /*45e0*/  UIMAD.WIDE.U32 UR26, UR14, UR44, URZ ;  /* 0x0000002c0e1a72a5 */ /* 0x000fe4000f8e00ff */
[----:B------:R-:W-:Y:S02]  /*45f0*/  USEL UR4, UR37, UR51, !UP2 ;  /* 0x0000003325047287 */ /* 0x000fe4000d000000 */
[----:B------:R-:W-:Y:S02]  /*4600*/  UISETP.NE.AND UP0, UPT, UR15, 0x1, UPT ;  /* 0x000000010f00788c */ /* 0x000fe4000bf05270 */
[----:B------:R-:W-:Y:S02]  /*4610*/  UP2UR UR20, UPR, URZ, 0x2 ;  /* 0x00000002ff147883 */ /* 0x000fe40008000000 */
[----:B------:R-:W-:Y:S02]  /*4620*/  UISETP.NE.AND UP1, UPT, UR42, 0x1, UPT ;  /* 0x000000012a00788c */ /* 0x000fe4000bf25270 */
[----:B---3--:R-:W-:Y:S02]  /*4630*/  UIMAD.WIDE.U32 UR8, UR4, UR22, URZ ;  /* 0x00000016040872a5 */ /* 0x008fe4000f8e00ff */
[----:B------:R-:W-:Y:S01]  /*4640*/  USEL UR7, UR40, UR52, !UP0 ;  /* 0x0000003428077287 */ /* 0x000fe2000c000000 */
[----:B------:R-:W-:Y:S02]  /*4650*/  UMOV UR5, UR19 ;  /* 0x0000001300057c82 */ /* 0x000fe40008000000 */
[----:B------:R-:W-:Y:S02]  /*4660*/  USHF.R.U32.HI UR6, URZ, UR54, UR5 ;  /* 0x00000036ff067299 */ /* 0x000fe40008011605 */
[----:B------:R-:W-:Y:S02]  /*4670*/  UIMAD.WIDE.U32 UR10, UR7, UR22, URZ ;  /* 0x00000016070a72a5 */ /* 0x000fe4000f8e00ff */
[----:B------:R-:W-:Y:S02]  /*4680*/  USEL UR6, UR13, UR6, !UP2 ;  /* 0x000000060d067287 */ /* 0x000fe4000d000000 */
[----:B------:R-:W-:Y:S01]  /*4690*/  UISETP.NE.AND UP2, UPT, UR16, URZ, UPT ;  /* 0x000000ff1000728c */ /* 0x000fe2000bf45270 */
[----:B------:R-:W-:Y:S02]  /*46a0*/  UMOV UR5, UR27 ;  /* 0x0000001b00057c82 */ /* 0x000fe40008000000 */
[----:B------:R-:W-:Y:S03]  /*46b0*/  USHF.R.U32.HI UR12, URZ, UR45, UR5 ;  /* 0x0000002dff0c7299 */ /* 0x000fe60008011605 */
[----:B------:R-:W-:Y:S02]  /*46c0*/  UMOV UR5, UR9 ;  /* 0x0000000900057c82 */ /* 0x000fe40008000000 */
[----:B------:R-:W-:Y:S03]  /*46d0*/  @UP1 USHF.R.U32.HI UR4, URZ, UR23, UR5 ;  /* 0x00000017ff041299 */ /* 0x000fe60008011605 */
[----:B------:R-:W-:Y:S01]  /*46e0*/  UMOV UR5, UR11 ;  /* 0x0000000b00057c82 */ /* 0x000fe20008000000 */
[----:B------:R-:W-:Y:S02]  /*46f0*/  UIMAD UR4, UR42, UR4, URZ ;  /* 0x000000042a0472a4 */ /* 0x000fe4000f8e02ff */
[----:B------:R-:W-:Y:S02]  /*4700*/  @UP1 USHF.R.U32.HI UR7, URZ, UR23, UR5 ;  /* 0x00000017ff071299 */ /* 0x000fe40008011605 */
[----:B------:R-:W-:Y:S02]  /*4710*/  USEL UR5, UR14, UR12, !UP0 ;  /* 0x0000000c0e057287 */ /* 0x000fe4000c000000 */
[----:B------:R-:W-:Y:S02]  /*4720*/  UIMAD.WIDE.U32 UR10, UR6, UR22, URZ ;  /* 0x00000016060a72a5 */ /* 0x000fe4000f8e00ff */
[----:B------:R-:W-:Y:S02]  /*4730*/  UIMAD UR8, UR42, UR7, URZ ;  /* 0x000000072a0872a4 */ /* 0x000fe4000f8e02ff */
[----:B------:R-:W-:Y:S03]  /*4740*/  UISETP.GE.AND UP0, UPT, UR6, UR4, UPT ;  /* 0x000000040600728c */ /* 0x000fe6000bf06270 */
[----:B------:R-:W-:Y:S01]  /*4750*/  UMOV UR4, UR11 ;  /* 0x0000000b00047c82 */ /* 0x000fe20008000000 */
[----:B------:R-:W-:Y:S02]  /*4760*/  UISETP.GE.OR UP0, UPT, UR5, UR8, UP0 ;  /* 0x000000080500728c */ /* 0x000fe40008706670 */
[----:B------:R-:W-:Y:S02]  /*4770*/  USHF.R.U32.HI UR4, URZ, UR23, UR4 ;  /* 0x00000017ff047299 */ /* 0x000fe40008011604 */
[----:B------:R-:W-:Y:S02]  /*4780*/  UIMAD.WIDE.U32 UR8, UR5, UR22, URZ ;  /* 0x00000016050872a5 */ /* 0x000fe4000f8e00ff */
[----:B------:R-:W-:Y:S04]  /*4790*/  USEL UR10, UR6, UR4, !UP1 ;  /* 0x00000004060a7287 */ /* 0x000fe8000c800000 */
[----:B------:R-:W-:Y:S01]  /*47a0*/  UIADD3 UR11, UPT, UPT, -UR10, URZ, URZ ;  /* 0x000000ff0a0b7290 */ /* 0x000fe2000fffe1ff */
[----:B------:R-:W-:Y:S02]  /*47b0*/  @!UP0 UMOV UR4, UR9 ;  /* 0x0000000900048c82 */ /* 0x000fe40008000000 */
[----:B------:R-:W-:Y:S02]  /*47c0*/  @!UP0 USHF.R.U32.HI UR4, URZ, UR23, UR4 ;  /* 0x00000017ff048299 */ /* 0x000fe40008011604 */
[----:B------:R-:W-:Y:S02]  /*47d0*/  UIMAD UR8, UR42, UR11, UR6 ;  /* 0x0000000b2a0872a4 */ /* 0x000fe4000f8e0206 */
[----:B------:R-:W-:Y:S02]  /*47e0*/  @!UP0 USEL UR4, UR5, UR4, !UP1 ;  /* 0x0000000405048287 */ /* 0x000fe4000c800000 */
[----:B------:R-:W-:Y:S02]  /*47f0*/  UISETP.NE.AND UP1, UPT, UR20, URZ, UPT ;  /* 0x000000ff1400728c */ /* 0x000fe4000bf25270 */
[----:B------:R-:W-:Y:S02]  /*4800*/  @!UP0 UIMAD UR8, UR7, UR8, UR4 ;  /* 0x00000008070882a4 */ /* 0x000fe4000f8e0204 */
[----:B------:R-:W-:Y:S02]  /*4810*/  @!UP0 UIADD3 UR9, UPT, UPT, UR10, -UR4, URZ ;  /* 0x800000040a098290 */ /* 0x000fe4000fffe0ff */
[----:B------:R-:W-:Y:S02]  /*4820*/  UIADD3 UR4, UPT, UPT, -UR5, URZ, URZ ;  /* 0x000000ff05047290 */ /* 0x000fe4000fffe1ff */
[----:B------:R-:W-:Y:S02]  /*4830*/  UIADD3 UR7, UPT, UPT, -UR6, URZ, URZ ;  /* 0x000000ff06077290 */ /* 0x000fe4000fffe1ff */
[----:B------:R-:W-:Y:S02]  /*4840*/  @!UP0 UIMAD UR6, UR9, UR42, UR5 ;  /* 0x0000002a090682a4 */ /* 0x000fe4000f8e0205 */
[----:B------:R-:W-:Y:S02]  /*4850*/  UIMAD UR14, UR15, UR4, UR14 ;  /* 0x000000040f0e72a4 */ /* 0x000fe4000f8e020e */
[----:B------:R-:W-:Y:S01]  /*4860*/  UIMAD UR13, UR46, UR7, UR13 ;  /* 0x000000072e0d72a4 */ /* 0x000fe2000f8e020d */
[----:B------:R-:W-:Y:S02]  /*4870*/  @!UP0 UMOV UR5, UR8 ;  /* 0x0000000800058c82 */ /* 0x000fe40008000000 */
[----:B------:R-:W-:Y:S02]  /*4880*/  UIMAD UR14, UR5, UR15, UR14 ;  /* 0x0000000f050e72a4 */ /* 0x000fe4000f8e020e */
[----:B------:R-:W-:Y:S11]  /*4890*/  UIMAD UR13, UR6, UR46, UR13 ;  /* 0x0000002e060d72a4 */ /* 0x000ff6000f8e020d */
[----:B------:R-:W-:Y:S01]  /*48a0*/  @!UPT UIADD3 URZ, UPT, UPT, URZ, URZ, URZ ;  /* 0x000000fffffff290 */ /* 0x000fe2000fffe0ff */
.L_x_82:
[----:B------:R-:W2:Y:S01]  /*48b0*/  @!UP3 LDCU.128 UR8, c[0x0][0xb10] ;  /* 0x00016200ff08b7ac */ /* 0x000ea20008000c00 */
[----:B------:R-:W-:Y:S02]  /*48c0*/  ISETP.NE.U32.AND P0, PT, RZ, UR38, PT ;  /* 0x00000026ff007c0c */ /* 0x000fe4000bf05070 */
[----:B------:R-:W-:Y:S02]  /*48d0*/  SHF.L.U32 R4, R11, 0x1f, RZ ;  /* 0x0000001f0b047819 */ /* 0x000fe400000006ff */
[----:B------:R-:W-:Y:S01]  /*48e0*/  ISETP.NE.AND.EX P0, PT, RZ, UR39, PT, P0 ;  /* 0x00000027ff007c0c */ /* 0x000fe2000bf05300 */
[----:B------:R-:W4:Y:S01]  /*48f0*/  @!UP3 LDCU UR5, c[0x0][0xb0c] ;  /* 0x00016180ff05b7ac */ /* 0x000f220008000800 */
[----:B------:R-:W-:Y:S02]  /*4900*/  USHF.L.U32 UR35, UR30, 0x6, URZ ;  /* 0x000000061e237899 */ /* 0x000fe400080006ff */
[----:B------:R-:W-:Y:S02]  /*4910*/  USHF.L.U32 UR34, UR31, 0x8, URZ ;  /* 0x000000081f227899 */ /* 0x000fe400080006ff */
[----:B--2---:R-:W-:Y:S07]  /*4920*/  UIMAD.WIDE.U32 UR6, UR14, UR8, URZ ;  /* 0x000000080e0672a5 */ /* 0x004fee000f8e00ff */
[----:B------:R-:W-:Y:S01]  /*4930*/  @!UP3 UMOV UR4, UR7 ;  /* 0x000000070004bc82 */ /* 0x000fe20008000000 */
[----:B----4-:R-:W-:Y:S02]  /*4940*/  @!UP3 UISETP.NE.AND UP0, UPT, UR5, 0x1, UPT ;  /* 0x000000010500b88c */ /* 0x010fe4000bf05270 */
[----:B------:R-:W-:Y:S02]  /*4950*/  @!UP3 USHF.R.U32.HI UR4, URZ, UR9, UR4 ;  /* 0x00000009ff04b299 */ /* 0x000fe40008011604 */
[----:B------:R-:W-:Y:S02]  /*4960*/  UIMAD.WIDE.U32 UR6, UR13, UR11, URZ ;  /* 0x0000000b0d0672a5 */ /* 0x000fe4000f8e00ff */
[----:B------:R-:W-:Y:S02]  /*4970*/  @!UP3 USEL UR8, UR14, UR4, !UP0 ;  /* 0x000000040e08b287 */ /* 0x000fe4000c000000 */
[----:B------:R-:W-:Y:S03]  /*4980*/  @!UP3 UISETP.NE.AND UP0, UPT, UR10, 0x1, UPT ;  /* 0x000000010a00b88c */ /* 0x000fe6000bf05270 */
[----:B------:R-:W-:Y:S02]  /*4990*/  @!UP3 UMOV UR6, UR7 ;  /* 0x000000070006bc82 */ /* 0x000fe40008000000 */
[----:B------:R-:W2:Y:S02]  /*49a0*/  @!UP3 LDCU UR4, c[0x0][0xb20] ;  /* 0x00016400ff04b7ac */ /* 0x000ea40008000800 */
[----:B--2---:R-:W-:Y:S04]  /*49b0*/  @!UP3 USHF.R.U32.HI UR6, URZ, UR4, UR6 ;  /* 0x00000004ff06b299 */ /* 0x004fe80008011606 */
[----:B------:R-:W-:Y:S04]  /*49c0*/  @!UP3 USEL UR6, UR13, UR6, !UP0 ;  /* 0x000000060d06b287 */ /* 0x000fe8000c000000 */
[----:B------:R-:W-:Y:S02]  /*49d0*/  @!UP3 UIADD3 UR4, UPT, UPT, -UR8, UR6, URZ ;  /* 0x000000060804b290 */ /* 0x000fe4000fffe1ff */
[----:B------:R-:W-:Y:S02]  /*49e0*/  @!UP3 UIADD3 UR6, UPT, UPT, UR8, -UR6, URZ ;  /* 0x800000060806b290 */ /* 0x000fe4000fffe0ff */
[----:B------:R-:W-:Y:S02]  /*49f0*/  @!UP3 UIMAD UR14, UR4, UR5, UR14 ;  /* 0x00000005040eb2a4 */ /* 0x000fe4000f8e020e */
[----:B------:R-:W-:Y:S01]  /*4a00*/  @!UP3 UIMAD UR13, UR6, UR10, UR13 ;  /* 0x0000000a060db2a4 */ /* 0x000fe2000f8e020d */
[----:B------:R-:W-:Y:S11]  /*4a10*/  BRA.U UP4, `(.L_x_83) ;  /* 0x0000000104107547 */ /* 0x000ff6000b800000 */
[----:B-1----:R-:W-:Y:S04]  /*4a20*/  MOV R0, UR41 ;  /* 0x0000002900007c02 */ /* 0x002fe80008000f00 */
[----:B------:R-:W-:Y:S04]  /*4a30*/  SHF.L.U32 R5, R0, 0x1f, RZ ;  /* 0x0000001f00057819 */ /* 0x000fe800000006ff */
[----:B------:R-:W1:Y:S02]  /*4a40*/  SYNCS.PHASECHK.TRANS64.TRYWAIT P1, [UR21+0xd8], R5 ;  /* 0x0000d805ff0075a7 */ /* 0x000e640008021115 */
[----:B-1----:R-:W-:Y:S05]  /*4a50*/  @!P1 BRA `(.L_x_84) ;  /* 0x0000005400e49947 */ /* 0x002fea0003800000 */
.L_x_83:
[----:B------:R-:W-:Y:S05]  /*4a60*/  BRA.U !UP6, `(.L_x_85) ;  /* 0x000000010e387547 */ /* 0x000fea000b800000 */
[----:B------:R-:W-:Y:S01]  /*4a70*/  UPLOP3.LUT UP1, UPT, UPT, UPT, UP5, 0x80, 0x8 ;  /* 0x000000000008789c */ /* 0x000fe20003f2f050 */
[----:B-1----:R-:W-:Y:S01]  /*4a80*/  HFMA2 R0, -RZ, RZ, 0, 5.9604644775390625e-08 ;  /* 0x00000001ff007431 */ /* 0x002fe200000001ff */
[----:B------:R-:W1:Y:S01]  /*4a90*/  LDCU.64 UR8, c[0x0][0x358] ;  /* 0x00006b00ff0877ac */ /* 0x000e620008000a00 */
[----:B------:R-:W-:Y:S03]  /*4aa0*/  IMAD.MOV.U32 R81, RZ, RZ, 0x1 ;  /* 0x00000001ff517424 */ /* 0x000fe600078e00ff */
[----:B------:R-:W-:Y:S05]  /*4ab0*/  PLOP3.LUT P1, PT, PT, PT, UP1, 0x80, 0x8 ;  /* 0x000000000008781c */ /* 0x000fea0003f2f018 */
[----:B------:R-:W2:Y:S01]  /*4ac0*/  @UP1 LDCU.64 UR4, c[0x0][0x888] ;  /* 0x00011100ff0417ac */ /* 0x000ea20008000a00 */
[----:B------:R-:W-:Y:S07]  /*4ad0*/  @UP1 UIMAD UR6, UR36, UR38, URZ ;  /* 0x00000026240612a4 */ /* 0x000fee000f8e02ff */
[----:B------:R-:W-:Y:S01]  /*4ae0*/  @!P1 PRMT R81, R0, 0x7610, R81 ;  /* 0x0000761000519816 */ /* 0x000fe20000000051 */
[----:B--2---:R-:W-:Y:S06]  /*4af0*/  @UP1 UIMAD.WIDE UR4, UR6, 0x4, UR4 ;  /* 0x00000004060418a5 */ /* 0x004fec000f8e0204 */
[----:B------:R-:W-:Y:S01]  /*4b00*/  IMAD.U32 R6, RZ, RZ, UR4 ;  /* 0x00000004ff067e24 */ /* 0x000fe2000f8e00ff */
[----:B------:R-:W-:Y:S04]  /*4b10*/  MOV R7, UR5 ;  /* 0x0000000500077c02 */ /* 0x000fe80008000f00 */
[----:B------:R-:W2:Y:S01]  /*4b20*/  @!UP1 LDCU UR4, c[0x0][0x880] ;  /* 0x00011000ff0497ac */ /* 0x000ea20008000800 */
[----:B-1---5:R4:W5:Y:S02]  /*4b30*/  @P1 LDG.E R41, desc[UR8][R6.64] ;  /* 0x0000000806291981 */ /* 0x022964000c1e1900 */
[----:B--2-4-:R-:W-:Y:S07]  /*4b40*/  @!P1 IMAD.U32 R41, RZ, RZ, UR4 ;  /* 0x00000004ff299e24 */ /* 0x014fee000f8e00ff */
.L_x_85:
[----:B-----5:R-:W-:Y:S01]  /*4b50*/  @!P0 FSETP.EQ.AND P2, PT, R41, RZ, PT ;  /* 0x000000ff2900820b */ /* 0x020fe20003f42000 */
[----:B------:R-:W-:Y:S01]  /*4b60*/  @!UPT UIADD3 URZ, UPT, UPT, URZ, URZ, URZ ;  /* 0x000000fffffff290 */ /* 0x000fe2000fffe0ff */
[----:B------:R-:W-:Y:S11]  /*4b70*/  @!P0 BRA `(.L_x_86) ;  /* 0x0000000000148947 */ /* 0x000ff60003800000 */
[----:B------:R-:W-:Y:S02]  /*4b80*/  LOP3.LUT P0, RZ, R81, 0xff, RZ, 0xc0, !PT ;  /* 0x000000ff51ff7812 */ /* 0x000fe4000780c0ff */
[----:B------:R-:W-:Y:S04]  /*4b90*/  PLOP3.LUT P2, PT, PT, PT, UP1, 0x80, 0x8 ;  /* 0x000000000008781c */ /* 0x000fe80003f4f018 */
[----:B------:R-:W-:Y:S07]  /*4ba0*/  PLOP3.LUT P2, PT, P2, PT, PT, 0x8, 0x80 ;  /* 0x000000000080781c */ /* 0x000fee000174e170 */
[----:B------:R-:W-:Y:S11]  /*4bb0*/  @P0 FSETP.EQ.AND P2, PT, R41, RZ, PT ;  /* 0x000000ff2900020b */ /* 0x000ff60003f42000 */
[----:B------:R-:W-:Y:S02]  /*4bc0*/  @!UPT UIADD3 URZ, UPT, UPT, URZ, URZ, URZ ;  /* 0x000000fffffff290 */ /* 0x000fe4000fffe0ff */
.L_x_86:
[----:B------:R-:W2:Y:S01]  /*4bd0*/  SYNCS.PHASECHK.TRANS64.TRYWAIT P0, [UR21+0xb0], R4 ;  /* 0x0000b004ff0075a7 */ /* 0x000ea20008001115 */
[----:B------:R-:W-:Y:S04]  /*4be0*/  ELECT P1, URZ, PT ;  /* 0x0000000000ff782f */ /* 0x000fe80003820000 */
[----:B------:R-:W-:Y:S01]  /*4bf0*/  PLOP3.LUT P1, PT, P2, P1, PT, 0xf2, 0x2f ;  /* 0x00000000002f781c */ /* 0x000fe20001723e72 */
[----:B------:R-:W-:Y:S01]  /*4c00*/  @!UPT UIADD3 URZ, UPT, UPT, URZ, URZ, URZ ;  /* 0x000000fffffff290 */ /* 0x000fe2000fffe0ff */
[----:B--2---:R-:W-:Y:S11]  /*4c10*/  @!P0 BRA `(.L_x_87) ;  /* 0x00000054008c8947 */ /* 0x004ff60003800000 */
.L_x_184:
[----:B------:R-:W-:Y:S01]  /*4c20*/  @!P1 IADD3 R2, P0, PT, R12, 0x580, RZ ;  /* 0x000005800c029810 */ /* 0x000fe20007f1e0ff */
[----:B------:R-:W-:Y:S01]  /*4c30*/  VOTEU.ALL UP0, P1 ;  /* 0x0000000000ff7886 */ /* 0x000fe20000800000 */
[----:B------:R-:W-:Y:S01]  /*4c40*/  UMOV UR6, 0x0 ;  /* 0x0000000000067882 */ /* 0x000fe20000000000 */
[----:B------:R-:W-:Y:S01]  /*4c50*/  UMOV UR7, 0x10000000 ;  /* 0x1000000000077882 */ /* 0x000fe20000000000 */
[----:B------:R-:W-:Y:S01]  /*4c60*/  @!P1 R2UR UR5, R2 ;  /* 0x00000000020592ca */ /* 0x000fe200000e0000 */
[----:B-1----:R-:W-:Y:S01]  /*4c70*/  @!P1 IMAD.X R0, RZ, RZ, R13, P0 ;  /* 0x000000ffff009224 */ /* 0x002fe200000e060d */
[----:B------:R-:W-:Y:S01]  /*4c80*/  @!UP0 UIADD3 UR32, UPT, UPT, UR21, 0x400, URZ ;  /* 0x0000040015208890 */ /* 0x000fe2000fffe0ff */
[----:B------:R-:W-:Y:S03]  /*4c90*/  VOTEU.ALL UP0, P1 ;  /* 0x0000000000ff7886 */ /* 0x000fe60000800000 */
[----:B------:R-:W-:Y:S01]  /*4ca0*/  @!P1 R2UR UR4, R0 ;  /* 0x00000000000492ca */ /* 0x000fe200000e0000 */
[----:B------:R-:W-:Y:S06]  /*4cb0*/  @!P1 IMAD.MOV.U32 R0, RZ, RZ, 0x2000 ;  /* 0x00002000ff009424 */ /* 0x000fec00078e00ff */
[----:B------:R-:W-:Y:S06]  /*4cc0*/  IMAD.U32 R6, RZ, RZ, UR5 ;  /* 0x00000005ff067e24 */ /* 0x000fec000f8e00ff */
[----:B------:R-:W-:Y:S01]  /*4cd0*/  IMAD.U32 R7, RZ, RZ, UR4 ;  /* 0x00000004ff077e24 */ /* 0x000fe2000f8e00ff */
[----:B------:R-:W-:Y:S04]  /*4ce0*/  @!P1 R2UR UR4, R6 ;  /* 0x00000000060492ca */ /* 0x000fe800000e0000 */
[----:B------:R-:W-:Y:S11]  /*4cf0*/  @!P1 R2UR UR5, R7 ;  /* 0x00000000070592ca */ /* 0x000ff600000e0000 */
[----:B------:R-:W-:Y:S02]  /*4d00*/  @!UPT UIADD3 URZ, UPT, UPT, URZ, URZ, URZ ;  /* 0x000000fffffff290 */ /* 0x000fe4000fffe0ff */
[----:B------:R1:W-:Y:S01]  /*4d10*/  @!UP0 UTMALDG.3D [UR32], [UR4], desc[UR6] ;  /* 0x00000620040085b4 */ /* 0x0003e20008011000 */
[----:B------:R1:W-:Y:S01]  /*4d20*/  @!P1 SYNCS.ARRIVE.TRANS64.RED.A0TR RZ, [UR21+0x90], R0 ;  /* 0x00009000ffff99a7 */ /* 0x0003e20008300415 */
[----:B------:R-:W-:Y:S01]  /*4d30*/  SYNCS.ARRIVE.TRANS64.RED.A1T0 RZ, [UR50], RZ ;  /* 0x000000ffffff79a7 */ /* 0x000fe20008100432 */
[----:B------:R-:W2:Y:S02]  /*4d40*/  SYNCS.PHASECHK.TRANS64.TRYWAIT P0, [UR21+0xb8], R4 ;  /* 0x0000b804ff0075a7 */ /* 0x000ea40008001115 */
[----:B-12---:R-:W-:Y:S05]  /*4d50*/  @!P0 BRA `(.L_x_88) ;  /* 0x0000005400548947 */ /* 0x006fea0003800000 */
.L_x_186:
[----:B------:R-:W-:Y:S01]  /*4d60*/  @!P1 IADD3 R2, P0, PT, R12, 0x580, RZ ;  /* 0x000005800c029810 */ /* 0x000fe20007f1e0ff */
[----:B------:R-:W-:Y:S01]  /*4d70*/  VOTEU.ALL UP0, P1 ;  /* 0x0000000000ff7886 */ /* 0x000fe20000800000 */
[----:B------:R-:W-:Y:S01]  /*4d80*/  UMOV UR6, 0x0 ;  /* 0x0000000000067882 */ /* 0x000fe20000000000 */
[----:B------:R-:W-:Y:S01]  /*4d90*/  UMOV UR7, 0x10000000 ;  /* 0x1000000000077882 */ /* 0x000fe20000000000 */
[----:B------:R-:W-:Y:S01]  /*4da0*/  @!P1 R2UR UR5, R2 ;  /* 0x00000000020592ca */ /* 0x000fe200000e0000 */
[----:B------:R-:W-:Y:S01]  /*4db0*/  @!P1 IMAD.X R0, RZ, RZ, R13, P0 ;  /* 0x000000ffff009224 */ /* 0x000fe200000e060d */
[----:B------:R-:W-:Y:S02]  /*4dc0*/  @!UP0 UIADD3 UR26, UPT, UPT, UR34, 0x40, URZ ;  /* 0x00000040221a8890 */ /* 0x000fe4000fffe0ff */
[----:B------:R-:W-:Y:S02]  /*4dd0*/  @!UP0 UIADD3 UR24, UPT, UPT, UR21, 0x2400, URZ ;  /* 0x0000240015188890 */ /* 0x000fe4000fffe0ff */
[----:B------:R-:W-:Y:S01]  /*4de0*/  @!P1 R2UR UR4, R0 ;  /* 0x00000000000492ca */ /* 0x000fe200000e0000 */
[----:B------:R-:W-:Y:S01]  /*4df0*/  VOTEU.ALL UP0, P1 ;  /* 0x0000000000ff7886 */ /* 0x000fe20000800000 */
[----:B------:R-:W-:Y:S01]  /*4e00*/  @!P1 IMAD.MOV.U32 R0, RZ, RZ, 0x2000 ;  /* 0x00002000ff009424 */ /* 0x000fe200078e00ff */
[----:B------:R-:W-:Y:S01]  /*4e10*/  UMOV UR27, UR35 ;  /* 0x00000023001b7c82 */ /* 0x000fe20008000000 */
[----:B------:R-:W-:Y:S03]  /*4e20*/  UMOV UR28, UR36 ;  /* 0x00000024001c7c82 */ /* 0x000fe60008000000 */
        /* <DEDUP_REMOVED lines=8> */
[----:B------:R-:W4:Y:S02]  /*4eb0*/  SYNCS.PHASECHK.TRANS64.TRYWAIT P0, [UR21+0xc0], R4 ;  /* 0x0000c004ff0075a7 */ /* 0x000f240008001115 */
[----:B--2-4-:R-:W-:Y:S05]  /*4ec0*/  @!P0 BRA `(.L_x_89) ;  /* 0x0000005400108947 */ /* 0x014fea0003800000 */
.L_x_188:
[----:B------:R-:W-:Y:S01]  /*4ed0*/  @!P1 IADD3 R2, P0, PT, R12, 0x580, RZ ;  /* 0x000005800c029810 */ /* 0x000fe20007f1e0ff */
[----:B------:R-:W-:Y:S01]  /*4ee0*/  VOTEU.ALL UP0, P1 ;  /* 0x0000000000ff7886 */ /* 0x000fe20000800000 */
[----:B------:R-:W-:Y:S01]  /*4ef0*/  UMOV UR6, 0x0 ;  /* 0x0000000000067882 */ /* 0x000fe20000000000 */
[----:B------:R-:W-:Y:S01]  /*4f00*/  UMOV UR7, 0x10000000 ;  /* 0x1000000000077882 */ /* 0x000fe20000000000 */
[----:B------:R-:W-:Y:S01]  /*4f10*/  @!P1 R2UR UR5, R2 ;  /* 0x00000000020592ca */ /* 0x000fe200000e0000 */
[----:B------:R-:W-:Y:S01]  /*4f20*/  @!P1 IMAD.X R0, RZ, RZ, R13, P0 ;  /* 0x000000ffff009224 */ /* 0x000fe200000e060d */
[----:B------:R-:W-:Y:S01]  /*4f30*/  @!UP0 UIADD3 UR18, UPT, UPT, UR34, 0x80, URZ ;  /* 0x0000008022128890 */ /* 0x000fe2000fffe0ff */
[----:B------:R-:W-:Y:S01]  /*4f40*/  VIADD R10, R10, 0x1 ;  /* 0x000000010a0a7836 */ /* 0x000fe20000000000 */
        /* <DEDUP_REMOVED lines=16> */
.L_x_190:
[----:B------:R-:W-:Y:S01]  /*5050*/  @!P1 IADD3 R2, P0, PT, R12, 0x580, RZ ;  /* 0x000005800c029810 */ /* 0x000fe20007f1e0ff */
[----:B------:R-:W-:Y:S01]  /*5060*/  VOTEU.ALL UP0, P1 ;  /* 0x0000000000ff7886 */ /* 0x000fe20000800000 */
[----:B------:R-:W-:Y:S01]  /*5070*/  UMOV UR6, 0x0 ;  /* 0x0000000000067882 */ /* 0x000fe20000000000 */
[----:B------:R-:W-:Y:S01]  /*5080*/  UMOV UR7, 0x10000000 ;  /* 0x1000000000077882 */ /* 0x000fe20000000000 */
[----:B------:R-:W-:Y:S01]  /*5090*/  @!P1 R2UR UR5, R2 ;  /* 0x00000000020592ca */ /* 0x000fe200000e0000 */
[----:B------:R-:W-:Y:S01]  /*50a0*/  @!P1 IMAD.X R0, RZ, RZ, R13, P0 ;  /* 0x000000ffff009224 */ /* 0x000fe200000e060d */
[----:B------:R-:W-:Y:S01]  /*50b0*/  @!UP0 UIADD3 UR10, UPT, UPT, UR34, 0xc0, URZ ;  /* 0x000000c0220a8890 */ /* 0x000fe2000fffe0ff */
[----:B------:R-:W-:Y:S01]  /*50c0*/  R2UR UR18, R83 ;  /* 0x00000000531272ca */ /* 0x000fe200000e0000 */
[----:B------:R-:W-:Y:S01]  /*50d0*/  @!UP0 UIADD3 UR8, UPT, UPT, UR21, 0x6400, URZ ;  /* 0x0000640015088890 */ /* 0x000fe2000fffe0ff */
[----:B------:R-:W-:Y:S01]  /*50e0*/  R2UR UR16, R84 ;  /* 0x00000000541072ca */ /* 0x000fe200000e0000 */
[----:B------:R-:W-:Y:S01]  /*50f0*/  @!UP0 UIADD3 UR9, UPT, UPT, UR21, 0xa8, URZ ;  /* 0x000000a815098890 */ /* 0x000fe2000fffe0ff */
[----:B------:R-:W-:Y:S01]  /*5100*/  @!P1 R2UR UR4, R0 ;  /* 0x00000000000492ca */ /* 0x000fe200000e0000 */
[----:B------:R-:W-:Y:S01]  /*5110*/  VOTEU.ALL UP0, P1 ;  /* 0x0000000000ff7886 */ /* 0x000fe20000800000 */
[----:B------:R-:W-:Y:S01]  /*5120*/  UMOV UR11, UR35 ;  /* 0x00000023000b7c82 */ /* 0x000fe20008000000 */
[----:B------:R-:W-:Y:S01]  /*5130*/  UMOV UR12, UR36 ;  /* 0x00000024000c7c82 */ /* 0x000fe20008000000 */
[C---:B------:R-:W-:Y:S01]  /*5140*/  ISETP.NE.AND P0, PT, R10.reuse, 0x2, PT ;  /* 0x000000020a00780c */ /* 0x040fe20003f05270 */
[----:B------:R-:W-:Y:S01]  /*5150*/  UMOV UR36, UR29 ;  /* 0x0000001d00247c82 */ /* 0x000fe20008000000 */
[----:B-1----:R-:W-:Y:S01]  /*5160*/  IMAD.U32 R4, RZ, RZ, UR5 ;  /* 0x00000005ff047e24 */ /* 0x002fe2000f8e00ff */
[----:B------:R-:W-:Y:S01]  /*5170*/  LOP3.LUT R11, R11, 0x1, RZ, 0x3c, !PT ;  /* 0x000000010b0b7812 */ /* 0x000fe200078e3cff */
[----:B------:R-:W-:Y:S01]  /*5180*/  UPLOP3.LUT UP4, UPT, UPT, UPT, UPT, 0x80, 0x8 ;  /* 0x000000000008789c */ /* 0x000fe20003f8f070 */
[----:B------:R-:W-:Y:S01]  /*5190*/  SEL R0, RZ, 0x1, P0 ;  /* 0x00000001ff007807 */ /* 0x000fe20000000000 */
[----:B------:R-:W-:Y:S01]  /*51a0*/  UIADD3 UR31, UPT, UPT, UR13, UR18, URZ ;  /* 0x000000120d1f7290 */ /* 0x000fe2000fffe0ff */
[----:B------:R-:W-:Y:S01]  /*51b0*/  SEL R10, R10, RZ, P0 ;  /* 0x000000ff0a0a7207 */ /* 0x000fe20000000000 */
[----:B------:R-:W-:Y:S01]  /*51c0*/  UIADD3 UR30, UPT, UPT, UR14, UR16, URZ ;  /* 0x000000100e1e7290 */ /* 0x000fe2000fffe0ff */
[----:B------:R-:W-:Y:S01]  /*51d0*/  IMAD.U32 R5, RZ, RZ, UR4 ;  /* 0x00000004ff057e24 */ /* 0x000fe2000f8e00ff */
[----:B------:R-:W-:Y:S02]  /*51e0*/  @!P1 R2UR UR4, R4 ;  /* 0x00000000040492ca */ /* 0x000fe400000e0000 */
[----:B------:R-:W-:Y:S02]  /*51f0*/  LOP3.LUT R9, R9, R0, RZ, 0x3c, !PT ;  /* 0x0000000009097212 */ /* 0x000fe400078e3cff */
[----:B------:R-:W-:Y:S11]  /*5200*/  @!P1 R2UR UR5, R5 ;  /* 0x00000000050592ca */ /* 0x000ff600000e0000 */
[----:B------:R-:W-:Y:S02]  /*5210*/  @!UPT UIADD3 URZ, UPT, UPT, URZ, URZ, URZ ;  /* 0x000000fffffff290 */ /* 0x000fe4000fffe0ff */
[----:B------:R1:W-:Y:S01]  /*5220*/  @!UP0 UTMALDG.3D [UR8], [UR4], desc[UR6] ;  /* 0x00000608040085b4 */ /* 0x0003e20008011000 */
[----:B------:R1:W-:Y:S01]  /*5230*/  @!P1 SYNCS.ARRIVE.TRANS64.RED.A0TR RZ, [UR21+0xa8], R3 ;  /* 0x0000a803ffff99a7 */ /* 0x0003e20008300415 */
[----:B------:R-:W-:Y:S01]  /*5240*/  SYNCS.ARRIVE.TRANS64.RED.A1T0 RZ, [UR43], RZ ;  /* 0x000000ffffff79a7 */ /* 0x000fe2000810042b */
[----:B------:R-:W-:Y:S05]  /*5250*/  BRA.U UP2, `(.L_x_91) ;  /* 0xfffffff102587547 */ /* 0x000fea000b83ffff */
[----:B-1----:R-:W-:-:S04]  /*5260*/  SHF.L.U32 R3, R11, 0x1f, RZ ;  /* 0x0000001f0b037819 */ /* 0x002fc800000006ff */
[----:B------:R-:W1:Y:S02]  /*5270*/  SYNCS.PHASECHK.TRANS64.TRYWAIT P0, [UR21+0xb0], R3 ;  /* 0x0000b003ff0075a7 */ /* 0x000e640008001115 */
[----:B-1----:R-:W-:Y:S05]  /*5280*/  @!P0 BRA `(.L_x_92) ;  /* 0x0000005000508947 */ /* 0x002fea0003800000 */
.L_x_192:
[----:B------:R-:W2:Y:S02]  /*5290*/  SYNCS.PHASECHK.TRANS64.TRYWAIT P0, [UR21+0xb8], R3 ;  /* 0x0000b803ff0075a7 */ /* 0x000ea40008001115 */
[----:B--2---:R-:W-:Y:S05]  /*52a0*/  @!P0 BRA `(.L_x_93) ;  /* 0x0000005000608947 */ /* 0x004fea0003800000 */
.L_x_194:
[----:B------:R-:W2:Y:S02]  /*52b0*/  SYNCS.PHASECHK.TRANS64.TRYWAIT P0, [UR21+0xc0], R3 ;  /* 0x0000c003ff0075a7 */ /* 0x000ea40008001115 */
[----:B--2---:R-:W-:Y:S05]  /*52c0*/  @!P0 BRA `(.L_x_94) ;  /* 0x0000005000708947 */ /* 0x004fea0003800000 */
.L_x_196:
[----:B-1----:R-:W-:-:S07]  /*52d0*/  MOV R0, UR21 ;  /* 0x0000001500007c02 */ /* 0x002fce0008000f00 */
.L_x_95:
[----:B-1----:R-:W-:-:S04]  /*52e0*/  SHF.L.U32 R3, R11, 0x1f, RZ ;  /* 0x0000001f0b037819 */ /* 0x002fc800000006ff */
[----:B------:R1:W2:Y:S03]  /*52f0*/  SYNCS.PHASECHK.TRANS64.TRYWAIT P0, [R0+URZ+0xc8], R3 ;  /* 0x0000c803000075a7 */ /* 0x0002a600080011ff */
[----:B--2---:R-:W-:Y:S05]  /*5300*/  @!P0 NANOSLEEP.SYNCS 0x989680 ;  /* 0x009896800000895d */ /* 0x004fea0003900000 */
[----:B------:R-:W2:Y:S02]  /*5310*/  @!P0 SYNCS.PHASECHK.TRANS64 P0, [R0+URZ+0xc8], R3 ;  /* 0x0000c803000085a7 */ /* 0x000ea400080010ff */
[----:B--23--:R-:W-:Y:S05]  /*5320*/  @P0 EXIT ;  /* 0x000000000000094d */ /* 0x00cfea0003800000 */
[----:B------:R-:W-:Y:S05]  /*5330*/  BRA `(.L_x_95) ;  /* 0xfffffffc00e87947 */ /* 0x000fea000383ffff */
.L_x_80:
[----:B------:R-:W-:-:S06]  /*5340*/  UISETP.GE.AND UP0, UPT, UR18, 0x4, UPT ;  /* 0x000000041200788c */ /* 0x000fcc000bf06270 */
[----:B------:R-:W-:-:S13]  /*5350*/  PLOP3.LUT P0, PT, PT, PT, UP0, 0x80, 0x8 ;  /* 0x000000000008781c */ /* 0x000fda0003f0f008 */
[----:B-1----:R-:W-:Y:S05]  /*5360*/  @!P0 EXIT ;  /* 0x000000000000894d */ /* 0x002fea0003800000 */
[----:B------:R-:W1:Y:S08]  /*5370*/  S2UR UR4, SR_CgaCtaId ;  /* 0x00000000000479c3 */ /* 0x000e700000008800 */
[----:B------:R-:W-:Y:S01]  /*5380*/  BAR.SYNC.DEFER_BLOCKING 0x6, 0xa0 ;  /* 0x0182800000007b1d */ /* 0x000fe20000010000 */
[C---:B------:R-:W-:Y:S01]  /*5390*/  IMAD.SHL.U32 R5, R94.reuse, 0x40, RZ ;  /* 0x000000405e057824 */ /* 0x040fe200078e00ff */
[C---:B------:R-:W-:Y:S01]  /*53a0*/  R2P PR, R94.reuse, 0x6 ;  /* 0x000000065e007804 */ /* 0x040fe20000000000 */
[C---:B------:R-:W-:Y:S01]  /*53b0*/  IMAD.SHL.U32 R2, R94.reuse, 0x8, RZ ;  /* 0x000000085e027824 */ /* 0x040fe200078e00ff */
[----:B------:R-:W-:Y:S01]  /*53c0*/  CS2R R88, SRZ ;  /* 0x0000000000587805 */ /* 0x000fe2000001ff00 */
[----:B------:R-:W-:Y:S01]  /*53d0*/  IMAD.U32 R37, R94, 0x10000, RZ ;  /* 0x000100005e257824 */ /* 0x000fe200078e00ff */
[----:B------:R-:W-:-:S02]  /*53e0*/  UMOV UR44, 0x400 ;  /* 0x00000400002c7882 */ /* 0x000fc40000000000 */
[----:B------:R-:W2:Y:S01]  /*53f0*/  LDC.64 R78, c[0x0][0x8b0] ;  /* 0x00022c00ff4e7b82 */ /* 0x000ea20000000a00 */
[C---:B------:R-:W-:Y:S01]  /*5400*/  LOP3.LUT R3, R5.reuse, 0x1c0, RZ, 0xc0, !PT ;  /* 0x000001c005037812 */ /* 0x040fe200078ec0ff */
[----:B------:R-:W-:Y:S01]  /*5410*/  IMAD.SHL.U32 R80, R94, 0x20, RZ ;  /* 0x000000205e507824 */ /* 0x000fe200078e00ff */
[----:B------:R-:W-:Y:S01]  /*5420*/  LOP3.LUT R5, R5, 0x200, RZ, 0xc0, !PT ;  /* 0x0000020005057812 */ /* 0x000fe200078ec0ff */
[----:B------:R-:W-:Y:S01]  /*5430*/  IMAD.MOV.U32 R92, RZ, RZ, 0x20 ;  /* 0x00000020ff5c7424 */ /* 0x000fe200078e00ff */
[----:B------:R-:W-:Y:S01]  /*5440*/  LOP3.LUT R2, R3, 0x38, R2, 0xf8, !PT ;  /* 0x0000003803027812 */ /* 0x000fe200078ef802 */
[----:B------:R-:W-:Y:S01]  /*5450*/  IMAD.MOV.U32 R91, RZ, RZ, 0x1 ;  /* 0x00000001ff5b7424 */ /* 0x000fe200078e00ff */
[----:B------:R-:W-:Y:S01]  /*5460*/  SHF.R.U32.HI R3, RZ, 0x1, R94 ;  /* 0x00000001ff037819 */ /* 0x000fe2000001165e */
[----:B------:R-:W3:Y:S01]  /*5470*/  LDC.64 R76, c[0x0][0x8a8] ;  /* 0x00022a00ff4c7b82 */ /* 0x000ee20000000a00 */
[----:B------:R-:W-:Y:S01]  /*5480*/  LOP3.LUT R37, R37, 0x600000, RZ, 0xc0, !PT ;  /* 0x0060000025257812 */ /* 0x000fe200078ec0ff */
[----:B------:R-:W-:Y:S01]  /*5490*/  IMAD.MOV.U32 R36, RZ, RZ, RZ ;  /* 0x000000ffff247224 */ /* 0x000fe200078e00ff */
[----:B------:R-:W-:Y:S01]  /*54a0*/  LOP3.LUT R80, R5, 0xc00, R80, 0xf8, !PT ;  /* 0x00000c0005507812 */ /* 0x000fe200078ef850 */
[----:B------:R-:W-:Y:S01]  /*54b0*/  IMAD.MOV.U32 R90, RZ, RZ, RZ ;  /* 0x000000ffff5a7224 */ /* 0x000fe200078e00ff */
[----:B------:R-:W-:Y:S01]  /*54c0*/  LOP3.LUT R3, R2, 0x8, R3, 0x78, !PT ;  /* 0x0000000802037812 */ /* 0x000fe200078e7803 */
[----:B------:R-:W4:Y:S01]  /*54d0*/  LDCU UR59, c[0x0][0x370] ;  /* 0x00006e00ff3b77ac */ /* 0x000f220008000800 */
[----:B------:R-:W-:-:S02]  /*54e0*/  SEL R93, R92, 0xffffffe0, !P2 ;  /* 0xffffffe05c5d7807 */ /* 0x000fc40005000000 */
[----:B------:R-:W-:Y:S01]  /*54f0*/  LOP3.LUT R80, R80, R3, RZ, 0xfc, !PT ;  /* 0x0000000350507212 */ /* 0x000fe200078efcff */
[----:B-1----:R-:W-:Y:S01]  /*5500*/  ULEA UR44, UR4, UR44, 0x18 ;  /* 0x0000002c042c7291 */ /* 0x002fe2000f8ec0ff */
[----:B------:R-:W-:Y:S01]  /*5510*/  LOP3.LUT R94, R94, 0x60, RZ, 0xc0, !PT ;  /* 0x000000605e5e7812 */ /* 0x000fe200078ec0ff */
[----:B------:R-:W1:Y:S01]  /*5520*/  LDCU UR43, c[0x0][0xb0c] ;  /* 0x00016180ff2b77ac */ /* 0x000e620008000800 */
[----:B------:R-:W-:Y:S01]  /*5530*/  SEL R92, R92, 0xffffffe0, !P1 ;  /* 0xffffffe05c5c7807 */ /* 0x000fe20004800000 */
[----:B------:R-:W-:Y:S01]  /*5540*/  UIADD3 UR4, UPT, UPT, UR44, 0x400, URZ ;  /* 0x000004002c047890 */ /* 0x000fe2000fffe0ff */
[----:B------:R-:W1:Y:S04]  /*5550*/  LDCU UR39, c[0x0][0xb30] ;  /* 0x00016600ff2777ac */ /* 0x000e680008000800 */
[----:B------:R-:W4:Y:S01]  /*5560*/  LDS R0, [UR44+0x190] ;  /* 0x0001902cff007984 */ /* 0x000f220008000800 */
[----:B------:R-:W-:Y:S01]  /*5570*/  IMAD.U32 R86, RZ, RZ, UR4 ;  /* 0x00000004ff567e24 */ /* 0x000fe2000f8e00ff */
[----:B------:R-:W1:Y:S01]  /*5580*/  LDCU.64 UR56, c[0x0][0x888] ;  /* 0x00011100ff3877ac */ /* 0x000e620008000a00 */
[----:B------:R-:W1:Y:S01]  /*5590*/  LDCU.64 UR40, c[0x0][0xb28] ;  /* 0x00016500ff2877ac */ /* 0x000e620008000a00 */
[----:B------:R-:W1:Y:S01]  /*55a0*/  LDCU.64 UR62, c[0x0][0x890] ;  /* 0x00011200ff3e77ac */ /* 0x000e620008000a00 */
[----:B------:R-:W1:Y:S01]  /*55b0*/  LDCU.128 UR52, c[0x0][0xb10] ;  /* 0x00016200ff3477ac */ /* 0x000e620008000c00 */
[----:B------:R-:W1:Y:S01]  /*55c0*/  LDCU UR58, c[0x0][0x374] ;  /* 0x00006e80ff3a77ac */ /* 0x000e620008000800 */
[----:B------:R-:W-:Y:S01]  /*55d0*/  UMOV UR47, URZ ;  /* 0x000000ff002f7c82 */ /* 0x000fe20008000000 */
[----:B------:R-:W-:Y:S01]  /*55e0*/  UMOV UR46, URZ ;  /* 0x000000ff002e7c82 */ /* 0x000fe20008000000 */
[----:B-1234-:R-:W-:-:S07]  /*55f0*/  IMAD.IADD R37, R0, 0x1, R37 ;  /* 0x0000000100257824 */ /* 0x01efce00078e0225 */
.L_x_139:
[C---:B------:R-:W-:Y:S02]  /*5600*/  LEA R3, R88.reuse, UR44, 0x3 ;  /* 0x0000002c58037c11 */ /* 0x040fe4000f8e18ff */
[----:B------:R-:W-:Y:S02]  /*5610*/  SHF.L.U32 R0, R89, 0x1f, RZ ;  /* 0x0000001f59007819 */ /* 0x000fe400000006ff */
[----:B------:R-:W-:Y:S02]  /*5620*/  LEA R5, R88, UR44, 0x4 ;  /* 0x0000002c58057c11 */ /* 0x000fe4000f8e20ff */
[----:B-1----:R-:W1:Y:S02]  /*5630*/  SYNCS.PHASECHK.TRANS64.TRYWAIT P0, [R3+URZ+0xe0], R0 ;  /* 0x0000e000030075a7 */ /* 0x002e6400080011ff */
[----:B-1----:R-:W-:Y:S05]  /*5640*/  @!P0 BRA `(.L_x_96) ;  /* 0x0000004c00a88947 */ /* 0x002fea0003800000 */
.L_x_197:
[----:B------:R-:W2:Y:S01]  /*5650*/  LDS.128 R4, [R5+0x170] ;  /* 0x0001700005047984 */ /* 0x000ea20000000c00 */
[----:B------:R-:W-:Y:S01]  /*5660*/  UISETP.GE.AND UP0, UPT, UR42, 0x1, UPT ;  /* 0x000000012a00788c */ /* 0x000fe2000bf06270 */
[----:B------:R-:W-:Y:S01]  /*5670*/  @!PT LDS RZ, [RZ] ;  /* 0x00000000fffff984 */ /* 0x000fe20000000800 */
[----:B------:R-:W-:Y:S01]  /*5680*/  @!PT LDS RZ, [RZ] ;  /* 0x00000000fffff984 */ /* 0x000fe20000000800 */
[----:B------:R-:W-:Y:S01]  /*5690*/  @!PT LDS RZ, [RZ] ;  /* 0x00000000fffff984 */ /* 0x000fe20000000800 */
[----:B------:R-:W-:Y:S01]  /*56a0*/  @!PT LDS RZ, [RZ] ;  /* 0x00000000fffff984 */ /* 0x000fe20000000800 */
[----:B------:R3:W-:Y:S06]  /*56b0*/  MEMBAR.ALL.CTA ;  /* 0x0000000000007992 */ /* 0x0007ec0000008000 */
[----:B---3--:R-:W3:Y:S01]  /*56c0*/  FENCE.VIEW.ASYNC.S ;  /* 0x00000000000073c6 */ /* 0x008ee20000000000 */
[----:B--2---:R-:W-:Y:S11]  /*56d0*/  LOP3.LUT P0, RZ, R6, 0x1, RZ, 0xc0, !PT ;  /* 0x0000000106ff7812 */ /* 0x004ff6000780c0ff */
[----:B------:R-:W-:Y:S02]  /*56e0*/  @!UPT UIADD3 URZ, UPT, UPT, URZ, URZ, URZ ;  /* 0x000000fffffff290 */ /* 0x000fe4000fffe0ff */
[----:B---3--:R-:W-:Y:S01]  /*56f0*/  VOTEU.ANY UP1, P0 ;  /* 0x0000000000ff7886 */ /* 0x008fe20000020100 */
[----:B------:R-:W-:Y:S01]  /*5700*/  PLOP3.LUT P0, PT, PT, PT, UP1, 0x80, 0x8 ;  /* 0x000000000008781c */ /* 0x000fe20003f0f018 */
[----:B------:R-:W-:Y:S11]  /*5710*/  UP2UR UR61, UPR, URZ, 0x2 ;  /* 0x00000002ff3d7883 */ /* 0x000ff60008000000 */
[----:B------:R-:W-:Y:S01]  /*5720*/  @!UPT UIADD3 URZ, UPT, UPT, URZ, URZ, URZ ;  /* 0x000000fffffff290 */ /* 0x000fe2000fffe0ff */
[----:B-1----:R-:W-:Y:S02]  /*5730*/  @P0 SHF.R.U32.HI R0, RZ, 0x10, R5 ;  /* 0x00000010ff000819 */ /* 0x002fe40000011605 */
        /* <DEDUP_REMOVED lines=12> */
[----:B------:R-:W2:Y:S01]  /*5800*/  LDCU UR12, c[0x0][0xb20] ;  /* 0x00016400ff0c77ac */ /* 0x000ea20008000800 */
[----:B------:R-:W-:Y:S02]  /*5810*/  UIMAD.WIDE.U32 UR4, UR58, UR55, URZ ;  /* 0x000000373a0472a5 */ /* 0x000fe4000f8e00ff */
[----:B------:R-:W-:Y:S02]  /*5820*/  UIMAD.WIDE.U32 UR6, UR59, UR52, URZ ;  /* 0x000000343b0672a5 */ /* 0x000fe4000f8e00ff */
[----:B------:R-:W-:Y:S02]  /*5830*/  UISETP.NE.AND UP0, UPT, UR54, 0x1, UPT ;  /* 0x000000013600788c */ /* 0x000fe4000bf05270 */
[----:B------:R-:W-:Y:S02]  /*5840*/  UIMAD.WIDE.U32 UR8, UR37, UR55, URZ ;  /* 0x00000037250872a5 */ /* 0x000fe4000f8e00ff */
[----:B------:R-:W-:Y:S02]  /*5850*/  UIMAD.WIDE.U32 UR10, UR38, UR52, URZ ;  /* 0x00000034260a72a5 */ /* 0x000fe4000f8e00ff */
[----:B------:R-:W-:Y:S02]  /*5860*/  UISETP.NE.AND UP1, UPT, UR43, 0x1, UPT ;  /* 0x000000012b00788c */ /* 0x000fe4000bf25270 */
[----:B------:R-:W-:Y:S01]  /*5870*/  UISETP.NE.AND UP2, UPT, UR42, 0x1, UPT ;  /* 0x000000012a00788c */ /* 0x000fe2000bf45270 */
[----:B------:R-:W-:Y:S02]  /*5880*/  UMOV UR4, UR5 ;  /* 0x0000000500047c82 */ /* 0x000fe40008000000 */
[----:B--2---:R-:W-:Y:S03]  /*5890*/  USHF.R.U32.HI UR5, URZ, UR12, UR4 ;  /* 0x0000000cff057299 */ /* 0x004fe60008011604 */
[----:B------:R-:W-:Y:S02]  /*58a0*/  UMOV UR4, UR7 ;  /* 0x0000000700047c82 */ /* 0x000fe40008000000 */
[----:B------:R-:W-:Y:S02]  /*58b0*/  USHF.R.U32.HI UR7, URZ, UR53, UR4 ;  /* 0x00000035ff077299 */ /* 0x000fe40008011604 */
[----:B------:R-:W-:Y:S02]  /*58c0*/  USEL UR4, UR58, UR5, !UP0 ;  /* 0x000000053a047287 */ /* 0x000fe4000c000000 */
[----:B------:R-:W-:Y:S01]  /*58d0*/  USEL UR7, UR59, UR7, !UP1 ;  /* 0x000000073b077287 */ /* 0x000fe2000c800000 */
[----:B------:R-:W-:Y:S01]  /*58e0*/  UMOV UR5, UR9 ;  /* 0x0000000900057c82 */ /* 0x000fe20008000000 */
[----:B------:R-:W-:Y:S02]  /*58f0*/  UIMAD.WIDE.U32 UR8, UR4, UR40, URZ ;  /* 0x00000028040872a5 */ /* 0x000fe4000f8e00ff */
[----:B------:R-:W-:Y:S03]  /*5900*/  USHF.R.U32.HI UR6, URZ, UR12, UR5 ;  /* 0x0000000cff067299 */ /* 0x000fe60008011605 */
[----:B------:R-:W-:Y:S01]  /*5910*/  UMOV UR5, UR11 ;  /* 0x0000000b00057c82 */ /* 0x000fe20008000000 */
[----:B------:R-:W-:Y:S02]  /*5920*/  UIMAD.WIDE.U32 UR10, UR7, UR40, URZ ;  /* 0x00000028070a72a5 */ /* 0x000fe4000f8e00ff */
[----:B------:R-:W-:Y:S02]  /*5930*/  USHF.R.U32.HI UR12, URZ, UR53, UR5 ;  /* 0x00000035ff0c7299 */ /* 0x000fe40008011605 */
[----:B------:R-:W-:Y:S01]  /*5940*/  USEL UR6, UR37, UR6, !UP0 ;  /* 0x0000000625067287 */ /* 0x000fe2000c000000 */
[----:B------:R-:W-:Y:S02]  /*5950*/  UMOV UR5, UR9 ;  /* 0x0000000900057c82 */ /* 0x000fe40008000000 */
[----:B------:R-:W-:Y:S01]  /*5960*/  UMOV UR10, UR11 ;  /* 0x0000000b000a7c82 */ /* 0x000fe20008000000 */
[----:B------:R-:W-:Y:S02]  /*5970*/  @UP2 USHF.R.U32.HI UR4, URZ, UR41, UR5 ;  /* 0x00000029ff042299 */ /* 0x000fe40008011605 */
[----:B------:R-:W-:Y:S02]  /*5980*/  @UP2 USHF.R.U32.HI UR7, URZ, UR41, UR10 ;  /* 0x00000029ff072299 */ /* 0x000fe4000801160a */
[----:B------:R-:W-:Y:S02]  /*5990*/  UIMAD UR4, UR42, UR4, URZ ;  /* 0x000000042a0472a4 */ /* 0x000fe4000f8e02ff */
[----:B------:R-:W-:Y:S02]  /*59a0*/  UIMAD.WIDE.U32 UR10, UR6, UR40, URZ ;  /* 0x00000028060a72a5 */ /* 0x000fe4000f8e00ff */
[----:B------:R-:W-:Y:S02]  /*59b0*/  USEL UR5, UR38, UR12, !UP1 ;  /* 0x0000000c26057287 */ /* 0x000fe4000c800000 */
[----:B------:R-:W-:Y:S02]  /*59c0*/  UIMAD UR8, UR42, UR7, URZ ;  /* 0x000000072a0872a4 */ /* 0x000fe4000f8e02ff */
[----:B------:R-:W-:Y:S03]  /*59d0*/  UISETP.GE.AND UP0, UPT, UR6, UR4, UPT ;  /* 0x000000040600728c */ /* 0x000fe6000bf06270 */
[----:B------:R-:W-:Y:S01]  /*59e0*/  UMOV UR4, UR11 ;  /* 0x0000000b00047c82 */ /* 0x000fe20008000000 */
[----:B------:R-:W-:Y:S02]  /*59f0*/  UISETP.GE.OR UP0, UPT, UR5, UR8, UP0 ;  /* 0x000000080500728c */ /* 0x000fe40008706670 */
[----:B------:R-:W-:Y:S02]  /*5a00*/  USHF.R.U32.HI UR4, URZ, UR41, UR4 ;  /* 0x00000029ff047299 */ /* 0x000fe40008011604 */
[----:B------:R-:W-:Y:S02]  /*5a10*/  UIMAD.WIDE.U32 UR8, UR5, UR40, URZ ;  /* 0x00000028050872a5 */ /* 0x000fe4000f8e00ff */
[----:B------:R-:W-:Y:S02]  /*5a20*/  USEL UR11, UR6, UR4, !UP2 ;  /* 0x00000004060b7287 */ /* 0x000fe4000d000000 */
[----:B------:R-:W-:Y:S02]  /*5a30*/  UIADD3 UR8, UPT, UPT, -UR5, URZ, URZ ;  /* 0x000000ff05087290 */ /* 0x000fe4000fffe1ff */
[----:B------:R-:W-:Y:S01]  /*5a40*/  UIADD3 UR10, UPT, UPT, -UR11, URZ, URZ ;  /* 0x000000ff0b0a7290 */ /* 0x000fe2000fffe1ff */
[----:B------:R-:W-:Y:S01]  /*5a50*/  @!UP0 UMOV UR4, UR9 ;  /* 0x0000000900048c82 */ /* 0x000fe20008000000 */
[----:B------:R-:W-:Y:S02]  /*5a60*/  UIADD3 UR9, UPT, UPT, -UR6, URZ, URZ ;  /* 0x000000ff06097290 */ /* 0x000fe4000fffe1ff */
[----:B------:R-:W-:Y:S02]  /*5a70*/  @!UP0 USHF.R.U32.HI UR4, URZ, UR41, UR4 ;  /* 0x00000029ff048299 */ /* 0x000fe40008011604 */
[----:B------:R-:W-:Y:S02]  /*5a80*/  UIMAD UR10, UR42, UR10, UR6 ;  /* 0x0000000a2a0a72a4 */ /* 0x000fe4000f8e0206 */
[----:B------:R-:W-:Y:S04]  /*5a90*/  @!UP0 USEL UR4, UR5, UR4, !UP2 ;  /* 0x0000000405048287 */ /* 0x000fe8000d000000 */
[----:B------:R-:W-:Y:S02]  /*5aa0*/  @!UP0 UIMAD UR10, UR7, UR10, UR4 ;  /* 0x0000000a070a82a4 */ /* 0x000fe4000f8e0204 */
[----:B------:R-:W-:Y:S02]  /*5ab0*/  @!UP0 UIADD3 UR11, UPT, UPT, UR11, -UR4, URZ ;  /* 0x800000040b0b8290 */ /* 0x000fe4000fffe0ff */
[----:B------:R-:W-:Y:S02]  /*5ac0*/  UIMAD UR7, UR43, UR8, UR38 ;  /* 0x000000082b0772a4 */ /* 0x000fe4000f8e0226 */
[----:B------:R-:W-:Y:S02]  /*5ad0*/  @!UP0 UIMAD UR6, UR11, UR42, UR5 ;  /* 0x0000002a0b0682a4 */ /* 0x000fe4000f8e0205 */
[----:B------:R-:W-:Y:S01]  /*5ae0*/  UIMAD UR4, UR54, UR9, UR37 ;  /* 0x00000009360472a4 */ /* 0x000fe2000f8e0225 */
[----:B------:R-:W-:Y:S02]  /*5af0*/  @!UP0 UMOV UR5, UR10 ;  /* 0x0000000a00058c82 */ /* 0x000fe40008000000 */
[----:B------:R-:W-:Y:S02]  /*5b00*/  UIMAD UR38, UR5, UR43, UR7 ;  /* 0x0000002b052672a4 */ /* 0x000fe4000f8e0207 */
[----:B------:R-:W-:Y:S11]  /*5b10*/  UIMAD UR37, UR6, UR54, UR4 ;  /* 0x00000036062572a4 */ /* 0x000ff6000f8e0204 */
[----:B------:R-:W-:Y:S01]  /*5b20*/  @!UPT UIADD3 URZ, UPT, UPT, URZ, URZ, URZ ;  /* 0x000000fffffff290 */ /* 0x000fe2000fffe0ff */
.L_x_97:
[----:B------:R-:W-:Y:S01]  /*5b30*/  UISETP.NE.AND UP0, UPT, UR39, 0x1, UPT ;  /* 0x000000012700788c */ /* 0x000fe2000bf05270 */
[----:B------:R-:W-:Y:S01]  /*5b40*/  LOP3.LUT P0, RZ, R86, 0x3f0, RZ, 0xc0, !PT ;  /* 0x000003f056ff7812 */ /* 0x000fe2000780c0ff */
[----:B------:R-:W-:Y:S01]  /*5b50*/  USHF.L.U32 UR50, UR30, 0x6, URZ ;  /* 0x000000061e327899 */ /* 0x000fe200080006ff */
[----:B------:R-:W-:Y:S01]  /*5b60*/  BSSY.RECONVERGENT B6, `(.L_x_98) ;  /* 0x0000034000067945 */ /* 0x000fe20003800200 */
[----:B------:R-:W-:Y:S01]  /*5b70*/  USHF.L.U32 UR49, UR31, 0x8, URZ ;  /* 0x000000081f317899 */ /* 0x000fe200080006ff */
[----:B------:R-:W-:Y:S06]  /*5b80*/  IADD3 R88, PT, PT, R88, 0x1, RZ ;  /* 0x0000000158587810 */ /* 0x000fec0007ffe0ff */
[----:B------:R-:W2:Y:S01]  /*5b90*/  @!UP0 LDCU.128 UR12, c[0x0][0xb10] ;  /* 0x00016200ff0c87ac */ /* 0x000ea20008000c00 */
[----:B------:R-:W3:Y:S01]  /*5ba0*/  @!UP0 LDCU UR5, c[0x0][0xb0c] ;  /* 0x00016180ff0587ac */ /* 0x000ee20008000800 */
[----:B------:R-:W4:Y:S01]  /*5bb0*/  @!UP0 LDCU UR10, c[0x0][0xb20] ;  /* 0x00016400ff0a87ac */ /* 0x000f220008000800 */
[----:B--2---:R-:W-:Y:S02]  /*5bc0*/  UIMAD.WIDE.U32 UR8, UR38, UR12, URZ ;  /* 0x0000000c260872a5 */ /* 0x004fe4000f8e00ff */
[----:B------:R-:W-:Y:S02]  /*5bd0*/  UIMAD.WIDE.U32 UR6, UR37, UR15, URZ ;  /* 0x0000000f250672a5 */ /* 0x000fe4000f8e00ff */
[----:B------:R-:W-:Y:S03]  /*5be0*/  @!UP0 UISETP.NE.AND UP1, UPT, UR14, 0x1, UPT ;  /* 0x000000010e00888c */ /* 0x000fe6000bf25270 */
[----:B------:R-:W-:Y:S01]  /*5bf0*/  @!UP0 UMOV UR4, UR9 ;  /* 0x0000000900048c82 */ /* 0x000fe20008000000 */
[----:B---3--:R-:W-:Y:S02]  /*5c00*/  @!UP0 UISETP.NE.AND UP2, UPT, UR5, 0x1, UPT ;  /* 0x000000010500888c */ /* 0x008fe4000bf45270 */
[----:B------:R-:W-:Y:S01]  /*5c10*/  @!UP0 USHF.R.U32.HI UR4, URZ, UR13, UR4 ;  /* 0x0000000dff048299 */ /* 0x000fe20008011604 */
[----:B------:R-:W-:Y:S02]  /*5c20*/  @!UP0 UMOV UR6, UR7 ;  /* 0x0000000700068c82 */ /* 0x000fe40008000000 */
[----:B----4-:R-:W-:Y:S02]  /*5c30*/  @!UP0 USHF.R.U32.HI UR6, URZ, UR10, UR6 ;  /* 0x0000000aff068299 */ /* 0x010fe40008011606 */
[----:B------:R-:W-:Y:S02]  /*5c40*/  @!UP0 USEL UR7, UR38, UR4, !UP2 ;  /* 0x0000000426078287 */ /* 0x000fe4000d000000 */
[----:B------:R-:W-:Y:S04]  /*5c50*/  @!UP0 USEL UR6, UR37, UR6, !UP1 ;  /* 0x0000000625068287 */ /* 0x000fe8000c800000 */
[----:B------:R-:W-:Y:S02]  /*5c60*/  @!UP0 UIADD3 UR4, UPT, UPT, -UR7, UR6, URZ ;  /* 0x0000000607048290 */ /* 0x000fe4000fffe1ff */
[----:B------:R-:W-:Y:S02]  /*5c70*/  @!UP0 UIADD3 UR6, UPT, UPT, UR7, -UR6, URZ ;  /* 0x8000000607068290 */ /* 0x000fe4000fffe0ff */
[----:B------:R-:W-:Y:S02]  /*5c80*/  @!UP0 UIMAD UR38, UR4, UR5, UR38 ;  /* 0x00000005042682a4 */ /* 0x000fe4000f8e0226 */
[----:B------:R-:W-:Y:S01]  /*5c90*/  @!UP0 UIMAD UR37, UR6, UR14, UR37 ;  /* 0x0000000e062582a4 */ /* 0x000fe2000f8e0225 */
[----:B------:R-:W-:Y:S11]  /*5ca0*/  @!P0 BRA `(.L_x_99) ;  /* 0x00000000007c8947 */ /* 0x000ff60003800000 */
[----:B------:R-:W2:Y:S01]  /*5cb0*/  LDCU.64 UR8, c[0x4][0x80] ;  /* 0x01001000ff0877ac */ /* 0x000ea20008000a00 */
[----:B------:R-:W-:Y:S01]  /*5cc0*/  MOV R2, 0x0 ;  /* 0x0000000000027802 */ /* 0x000fe20000000f00 */
[----:B------:R-:W-:Y:S02]  /*5cd0*/  HFMA2 R12, -RZ, RZ, 0, 5.9604644775390625e-08 ;  /* 0x00000001ff0c7431 */ /* 0x000fe400000001ff */
[----:B------:R-:W-:Y:S01]  /*5ce0*/  IMAD.MOV.U32 R8, RZ, RZ, 0x70 ;  /* 0x00000070ff087424 */ /* 0x000fe200078e00ff */
[----:B------:R3:W4:Y:S01]  /*5cf0*/  LDC.64 R14, c[0x4][R2] ;  /* 0x01000000020e7b82 */ /* 0x0007220000000a00 */
[----:B------:R-:W1:Y:S01]  /*5d00*/  LDCU.64 UR6, c[0x4][0x88] ;  /* 0x01001100ff0677ac */ /* 0x000e620008000a00 */
[----:B------:R-:W-:Y:S01]  /*5d10*/  IMAD.MOV.U32 R13, RZ, RZ, RZ ;  /* 0x000000ffff0d7224 */ /* 0x000fe200078e00ff */
[----:B------:R-:W1:Y:S01]  /*5d20*/  LDCU.64 UR4, c[0x4][0x8] ;  /* 0x01000100ff0477ac */ /* 0x000e620008000a00 */
[----:B--2---:R-:W-:Y:S01]  /*5d30*/  MOV R5, UR9 ;  /* 0x0000000900057c02 */ /* 0x004fe20008000f00 */
[----:B------:R-:W-:Y:S01]  /*5d40*/  IMAD.U32 R4, RZ, RZ, UR8 ;  /* 0x00000008ff047e24 */ /* 0x000fe2000f8e00ff */
[----:B-1----:R-:W-:Y:S01]  /*5d50*/  MOV R7, UR7 ;  /* 0x0000000700077c02 */ /* 0x002fe20008000f00 */
[----:B------:R-:W-:Y:S01]  /*5d60*/  IMAD.U32 R6, RZ, RZ, UR6 ;  /* 0x00000006ff067e24 */ /* 0x000fe2000f8e00ff */
[----:B------:R-:W-:Y:S01]  /*5d70*/  MOV R11, UR5 ;  /* 0x00000005000b7c02 */ /* 0x000fe20008000f00 */
[----:B------:R-:W-:Y:S02]  /*5d80*/  IMAD.U32 R10, RZ, RZ, UR4 ;  /* 0x00000004ff0a7e24 */ /* 0x000fe4000f8e00ff */
[----:B------:R-:W-:Y:S07]  /*5d90*/  LEPC R20, `(.L_x_100) ;  /* 0x000000001014794e */ /* 0x000fee0000000000 */
[----:B---345:R-:W-:Y:S05]  /*5da0*/  CALL.ABS.NOINC R14 ;  /* 0x000000000e007343 */ /* 0x038fea0003c00000 */
.L_x_100:
[----:B------:R-:W1:Y:S01]  /*5db0*/  LDCU.64 UR8, c[0x4][0x80] ;  /* 0x01001000ff0877ac */ /* 0x000e620008000a00 */
[----:B------:R-:W2:Y:S01]  /*5dc0*/  LDC.64 R2, c[0x4][R2] ;  /* 0x0100000002027b82 */ /* 0x000ea20000000a00 */
[----:B------:R-:W-:Y:S02]  /*5dd0*/  HFMA2 R12, -RZ, RZ, 0, 5.9604644775390625e-08 ;  /* 0x00000001ff0c7431 */ /* 0x000fe400000001ff */
[----:B------:R-:W-:Y:S02]  /*5de0*/  IMAD.MOV.U32 R8, RZ, RZ, 0x70 ;  /* 0x00000070ff087424 */ /* 0x000fe400078e00ff */
[----:B------:R-:W-:Y:S01]  /*5df0*/  IMAD.MOV.U32 R13, RZ, RZ, RZ ;  /* 0x000000ffff0d7224 */ /* 0x000fe200078e00ff */
[----:B------:R-:W3:Y:S01]  /*5e00*/  LDCU.64 UR6, c[0x4][0x88] ;  /* 0x01001100ff0677ac */ /* 0x000ee20008000a00 */
[----:B------:R-:W4:Y:S01]  /*5e10*/  LDCU.64 UR4, c[0x4][0x8] ;  /* 0x01000100ff0477ac */ /* 0x000f220008000a00 */
[----:B-1----:R-:W-:Y:S02]  /*5e20*/  MOV R4, UR8 ;  /* 0x0000000800047c02 */ /* 0x002fe40008000f00 */
[----:B------:R-:W-:Y:S02]  /*5e30*/  MOV R5, UR9 ;  /* 0x0000000900057c02 */ /* 0x000fe40008000f00 */
[----:B---3--:R-:W-:Y:S01]  /*5e40*/  MOV R7, UR7 ;  /* 0x0000000700077c02 */ /* 0x008fe20008000f00 */
[----:B------:R-:W-:Y:S01]  /*5e50*/  IMAD.U32 R6, RZ, RZ, UR6 ;  /* 0x00000006ff067e24 */ /* 0x000fe2000f8e00ff */
[----:B----4-:R-:W-:Y:S01]  /*5e60*/  MOV R11, UR5 ;  /* 0x00000005000b7c02 */ /* 0x010fe20008000f00 */
[----:B------:R-:W-:Y:S02]  /*5e70*/  IMAD.U32 R10, RZ, RZ, UR4 ;  /* 0x00000004ff0a7e24 */ /* 0x000fe4000f8e00ff */
[----:B------:R-:W-:Y:S07]  /*5e80*/  LEPC R20, `(.L_x_99) ;  /* 0x000000001014794e */ /* 0x000fee0000000000 */
[----:B--2---:R-:W-:Y:S05]  /*5e90*/  CALL.ABS.NOINC R2 ;  /* 0x0000000002007343 */ /* 0x004fea0003c00000 */
.L_x_99:
[----:B------:R-:W-:Y:S05]  /*5ea0*/  BSYNC.RECONVERGENT B6 ;  /* 0x0000000000067941 */ /* 0x000fea0003800200 */
.L_x_98:
[----:B------:R-:W-:Y:S01]  /*5eb0*/  R2UR UR4, R85 ;  /* 0x00000000550472ca */ /* 0x000fe200000e0000 */
[----:B------:R-:W-:Y:S01]  /*5ec0*/  UISETP.NE.U32.AND UP0, UPT, UR62, URZ, UPT ;  /* 0x000000ff3e00728c */ /* 0x000fe2000bf05070 */
[----:B------:R-:W-:Y:S02]  /*5ed0*/  ISETP.NE.U32.AND P4, PT, R78, RZ, PT ;  /* 0x000000ff4e00720c */ /* 0x000fe40003f85070 */
[----:B------:R-:W-:Y:S01]  /*5ee0*/  ISETP.NE.U32.AND P2, PT, RZ, UR56, PT ;  /* 0x00000038ff007c0c */ /* 0x000fe2000bf45070 */
[----:B------:R-:W-:Y:S01]  /*5ef0*/  UISETP.NE.AND.EX UP1, UPT, UR63, URZ, UPT, UP0 ;  /* 0x000000ff3f00728c */ /* 0x000fe2000bf25300 */
[----:B------:R-:W-:Y:S01]  /*5f00*/  ISETP.NE.AND.EX P4, PT, R79, RZ, PT, P4 ;  /* 0x000000ff4f00720c */ /* 0x000fe20003f85340 */
[----:B------:R-:W-:Y:S01]  /*5f10*/  UPLOP3.LUT UP0, UPT, UPT, UPT, UPT, 0x40, 0x4 ;  /* 0x000000000004789c */ /* 0x000fe20003f0e870 */
[----:B------:R-:W-:Y:S05]  /*5f20*/  ISETP.NE.AND.EX P2, PT, RZ, UR57, PT, P2 ;  /* 0x00000039ff007c0c */ /* 0x000fea000bf45320 */
[----:B------:R-:W-:Y:S06]  /*5f30*/  UISETP.NE.AND UP2, UPT, UR4, URZ, UPT ;  /* 0x000000ff0400728c */ /* 0x000fec000bf45270 */
[----:B------:R-:W-:Y:S05]  /*5f40*/  PLOP3.LUT P1, PT, PT, PT, UP2, 0x80, 0x8 ;  /* 0x000000000008781c */ /* 0x000fea0003f2f028 */
[----:B------:R-:W-:Y:S06]  /*5f50*/  @UP2 UPLOP3.LUT UP0, UPT, UPT, UPT, UP1, 0x80, 0x8 ;  /* 0x000000000008289c */ /* 0x000fec0003f0f010 */
[----:B------:R-:W-:Y:S01]  /*5f60*/  PLOP3.LUT P0, PT, PT, PT, UP0, 0x80, 0x8 ;  /* 0x000000000008781c */ /* 0x000fe20003f0f008 */
[----:B------:R-:W-:Y:S01]  /*5f70*/  @!UPT UIADD3 URZ, UPT, UPT, URZ, URZ, URZ ;  /* 0x000000fffffff290 */ /* 0x000fe2000fffe0ff */
[----:B------:R-:W-:Y:S11]  /*5f80*/  BRA.U !UP1, `(.L_x_101) ;  /* 0x00000001093c7547 */ /* 0x000ff6000b800000 */
[----:B------:R-:W-:Y:S01]  /*5f90*/  UISETP.NE.U32.AND UP0, UPT, UR56, URZ, UPT ;  /* 0x000000ff3800728c */ /* 0x000fe2000bf05070 */
[----:B-1----:R-:W-:Y:S01]  /*5fa0*/  HFMA2 R0, -RZ, RZ, 0, 5.9604644775390625e-08 ;  /* 0x00000001ff007431 */ /* 0x002fe200000001ff */
[----:B------:R-:W1:Y:S01]  /*5fb0*/  LDCU.64 UR8, c[0x0][0x358] ;  /* 0x00006b00ff0877ac */ /* 0x000e620008000a00 */
[----:B------:R-:W-:Y:S01]  /*5fc0*/  IMAD.MOV.U32 R81, RZ, RZ, 0x1 ;  /* 0x00000001ff517424 */ /* 0x000fe200078e00ff */
[----:B------:R-:W-:Y:S06]  /*5fd0*/  UISETP.NE.AND.EX UP0, UPT, UR57, URZ, UPT, UP0 ;  /* 0x000000ff3900728c */ /* 0x000fec000bf05300 */
        /* <DEDUP_REMOVED lines=9> */
[----:B--23--:R-:W-:Y:S02]  /*6070*/  @!P3 IMAD.U32 R41, RZ, RZ, UR4 ;  /* 0x00000004ff29be24 */ /* 0x00cfe4000f8e00ff */
.L_x_101:
[----:B------:R-:W-:Y:S05]  /*6080*/  @!P4 BRA `(.L_x_102) ;  /* 0x000000000024c947 */ /* 0x000fea0003800000 */
[----:B------:R-:W-:Y:S01]  /*6090*/  ISETP.NE.U32.AND P3, PT, R76, RZ, PT ;  /* 0x000000ff4c00720c */ /* 0x000fe20003f65070 */
[----:B------:R-:W2:Y:S03]  /*60a0*/  LDCU.64 UR4, c[0x0][0x358] ;  /* 0x00006b00ff0477ac */ /* 0x000ea60008000a00 */
[----:B------:R-:W-:Y:S11]  /*60b0*/  ISETP.NE.AND.EX P3, PT, R77, RZ, PT, P3 ;  /* 0x000000ff4d00720c */ /* 0x000ff60003f65330 */
[----:B------:R-:W-:Y:S02]  /*60c0*/  @!UPT UIADD3 URZ, UPT, UPT, URZ, URZ, URZ ;  /* 0x000000fffffff290 */ /* 0x000fe4000fffe0ff */
[----:B------:R-:W3:Y:S01]  /*60d0*/  @P3 LDC.64 R2, c[0x0][0x8a8] ;  /* 0x00022a00ff023b82 */ /* 0x000ee20000000a00 */
[----:B-1----:R-:W-:Y:S04]  /*60e0*/  @P3 IMAD R0, R78, UR36, RZ ;  /* 0x000000244e003c24 */ /* 0x002fe8000f8e02ff */
[----:B---3--:R-:W-:Y:S05]  /*60f0*/  @P3 IMAD.WIDE R2, R0, 0x4, R2 ;  /* 0x0000000400023825 */ /* 0x008fea00078e0202 */
[----:B--2--5:R2:W5:Y:S02]  /*6100*/  @P3 LDG.E R38, desc[UR4][R2.64] ;  /* 0x0000000402263981 */ /* 0x024564000c1e1900 */
[----:B--2---:R-:W3:Y:S02]  /*6110*/  @!P3 LDC R38, c[0x0][0x8a0] ;  /* 0x00022800ff26bb82 */ /* 0x004ee40000000800 */
.L_x_102:
[----:B-----5:R-:W-:Y:S01]  /*6120*/  FSETP.NEU.AND P3, PT, R41, RZ, PT ;  /* 0x000000ff2900720b */ /* 0x020fe20003f6d000 */
[----:B------:R-:W-:Y:S01]  /*6130*/  IMAD.SHL.U32 R47, R80, 0x2, RZ ;  /* 0x00000002502f7824 */ /* 0x000fe200078e00ff */
[----:B------:R-:W-:Y:S01]  /*6140*/  SEL R5, RZ, 0xffffffff, P2 ;  /* 0xffffffffff057807 */ /* 0x000fe20001000000 */
[----:B------:R-:W-:Y:S01]  /*6150*/  BSSY B1, `(.L_x_103) ;  /* 0x0000044000017945 */ /* 0x000fe20003800000 */
[----:B------:R-:W-:Y:S01]  /*6160*/  @P1 LOP3.LUT P2, RZ, R81, 0xff, RZ, 0xc0, !PT ;  /* 0x000000ff51ff1812 */ /* 0x000fe2000784c0ff */
[----:B------:R-:W-:Y:S01]  /*6170*/  VIADD R97, R47, UR44 ;  /* 0x0000002c2f617c36 */ /* 0x000fe20008000000 */
[----:B------:R-:W-:Y:S01]  /*6180*/  @P1 SEL R2, RZ, 0xffffffff, P3 ;  /* 0xffffffffff021807 */ /* 0x000fe20001800000 */
[----:B------:R-:W-:Y:S01]  /*6190*/  IMAD.MOV.U32 R60, RZ, RZ, 0x1 ;  /* 0x00000001ff3c7424 */ /* 0x000fe200078e00ff */
[----:B------:R-:W-:Y:S01]  /*61a0*/  LOP3.LUT R91, R91, 0x1, RZ, 0x3c, !PT ;  /* 0x000000015b5b7812 */ /* 0x000fe200078e3cff */
[----:B------:R-:W-:Y:S01]  /*61b0*/  IMAD.MOV.U32 R46, RZ, RZ, RZ ;  /* 0x000000ffff2e7224 */ /* 0x000fe200078e00ff */
[----:B------:R-:W-:Y:S02]  /*61c0*/  @P0 SEL R2, R5, R2, !P2 ;  /* 0x0000000205020207 */ /* 0x000fe40005000000 */
[----:B------:R-:W-:Y:S02]  /*61d0*/  CS2R R74, SRZ ;  /* 0x00000000004a7805 */ /* 0x000fe4000001ff00 */
[----:B------:R-:W-:Y:S02]  /*61e0*/  LEA R98, R36, UR44, 0x3 ;  /* 0x0000002c24627c11 */ /* 0x000fe4000f8e18ff */
[----:B------:R-:W-:Y:S02]  /*61f0*/  CS2R R72, SRZ ;  /* 0x0000000000487805 */ /* 0x000fe4000001ff00 */
[----:B------:R-:W-:Y:S02]  /*6200*/  @P1 LOP3.LUT R2, R2, 0x1, RZ, 0xc0, !PT ;  /* 0x0000000102021812 */ /* 0x000fe400078ec0ff */
[----:B------:R-:W-:Y:S02]  /*6210*/  CS2R R66, SRZ ;  /* 0x0000000000427805 */ /* 0x000fe4000001ff00 */
[----:B------:R-:W-:Y:S02]  /*6220*/  SHF.L.U32 R3, R90, 0x1f, RZ ;  /* 0x0000001f5a037819 */ /* 0x000fe400000006ff */
[----:B------:R-:W-:Y:S02]  /*6230*/  CS2R R64, SRZ ;  /* 0x0000000000407805 */ /* 0x000fe4000001ff00 */
[----:B------:R-:W-:Y:S02]  /*6240*/  ISETP.NE.U32.OR P6, PT, R2, 0x1, !P1 ;  /* 0x000000010200780c */ /* 0x000fe40004fc5470 */
[----:B------:R-:W-:Y:S02]  /*6250*/  CS2R R58, SRZ ;  /* 0x00000000003a7805 */ /* 0x000fe4000001ff00 */
[----:B------:R-:W-:Y:S02]  /*6260*/  PLOP3.LUT P2, PT, PT, PT, UP1, 0x80, 0x8 ;  /* 0x000000000008781c */ /* 0x000fe40003f4f018 */
[----:B------:R-:W-:Y:S02]  /*6270*/  CS2R R56, SRZ ;  /* 0x0000000000387805 */ /* 0x000fe4000001ff00 */
[----:B------:R-:W-:Y:S02]  /*6280*/  LEA.HI R39, R36, R36, RZ, 0x1 ;  /* 0x0000002424277211 */ /* 0x000fe400078f08ff */
[----:B------:R-:W-:Y:S02]  /*6290*/  CS2R R50, SRZ ;  /* 0x0000000000327805 */ /* 0x000fe4000001ff00 */
[----:B------:R-:W-:Y:S02]  /*62a0*/  LOP3.LUT P4, R87, R81, 0xff, RZ, 0xc0, !PT ;  /* 0x000000ff51577812 */ /* 0x000fe4000788c0ff */
[----:B------:R-:W-:Y:S02]  /*62b0*/  CS2R R48, SRZ ;  /* 0x0000000000307805 */ /* 0x000fe4000001ff00 */
[----:B------:R-:W-:Y:S01]  /*62c0*/  SEL R2, RZ, 0xffffffff, P3 ;  /* 0xffffffffff027807 */ /* 0x000fe20001800000 */
[C---:B-1----:R-:W-:Y:S01]  /*62d0*/  IMAD.SHL.U32 R0, R39.reuse, 0x80, RZ ;  /* 0x0000008027007824 */ /* 0x042fe200078e00ff */
[----:B------:R-:W-:Y:S01]  /*62e0*/  LOP3.LUT R39, R39, 0xffe, RZ, 0xc0, !PT ;  /* 0x00000ffe27277812 */ /* 0x000fe200078ec0ff */
[----:B------:R-:W-:Y:S01]  /*62f0*/  VIADD R99, R97, 0x400 ;  /* 0x0000040061637836 */ /* 0x000fe20000000000 */
[----:B------:R-:W-:Y:S01]  /*6300*/  P2R R95, PR, RZ, 0x40 ;  /* 0x00000040ff5f7803 */ /* 0x000fe20000000000 */
[----:B------:R-:W-:Y:S01]  /*6310*/  IMAD.IADD R96, R92, 0x1, R97 ;  /* 0x000000015c607824 */ /* 0x000fe200078e0261 */
[----:B------:R-:W-:Y:S01]  /*6320*/  @P6 SHF.L.U32 R4, R91, 0x1f, RZ ;  /* 0x0000001f5b046819 */ /* 0x000fe200000006ff */
[----:B------:R-:W-:Y:S01]  /*6330*/  IMAD.IADD R39, R36, 0x1, -R39 ;  /* 0x0000000124277824 */ /* 0x000fe200078e0a27 */
[----:B------:R-:W-:Y:S02]  /*6340*/  @P2 SEL R2, R5, R2, !P4 ;  /* 0x0000000205022207 */ /* 0x000fe40006000000 */
[----:B------:R-:W1:Y:S01]  /*6350*/  @P6 SYNCS.PHASECHK.TRANS64.TRYWAIT P1, [UR44+0x90], R4 ;  /* 0x00009004ff0065a7 */ /* 0x000e62000802112c */
[----:B------:R-:W-:Y:S02]  /*6360*/  LOP3.LUT R0, R0, 0xffffff00, RZ, 0xc0, !PT ;  /* 0xffffff0000007812 */ /* 0x000fe400078ec0ff */
[----:B------:R-:W-:Y:S03]  /*6370*/  LOP3.LUT R2, R2, 0x1, RZ, 0xc0, !PT ;  /* 0x0000000102027812 */ /* 0x000fe600078ec0ff */
[----:B------:R-:W-:Y:S01]  /*6380*/  IMAD.IADD R0, R37, 0x1, R0 ;  /* 0x0000000125007824 */ /* 0x000fe200078e0200 */
[----:B------:R-:W-:Y:S03]  /*6390*/  ISETP.NE.U32.AND P5, PT, R2, 0x1, PT ;  /* 0x000000010200780c */ /* 0x000fe60003fa5070 */
[----:B------:R-:W-:Y:S01]  /*63a0*/  IMAD R39, R39, 0x100000, R0 ;  /* 0x0010000027277824 */ /* 0x000fe200078e0200 */
[----:B------:R-:W-:Y:S01]  /*63b0*/  P2R R61, PR, RZ, 0x20 ;  /* 0x00000020ff3d7803 */ /* 0x000fe20000000000 */
[----:B------:R2:W4:Y:S01]  /*63c0*/  SYNCS.PHASECHK.TRANS64.TRYWAIT P0, [R98+URZ+0x100], R3 ;  /* 0x00010003620075a7 */ /* 0x00052200080011ff */
[----:B-1----:R-:W-:Y:S01]  /*63d0*/  @P6 SEL R60, RZ, 0x1, !P1 ;  /* 0x00000001ff3c6807 */ /* 0x002fe20004800000 */
[----:B--2---:R-:W-:Y:S06]  /*63e0*/  @!P6 BRA `(.L_x_104) ;  /* 0x000000000068e947 */ /* 0x004fec0003800000 */
[C---:B------:R-:W-:Y:S01]  /*63f0*/  @P5 IMAD R5, R93.reuse, 0x2, R99 ;  /* 0x000000025d055824 */ /* 0x040fe200078e0263 */
[----:B------:R-:W-:Y:S01]  /*6400*/  ISETP.NE.AND P1, PT, R60, RZ, PT ;  /* 0x000000ff3c00720c */ /* 0x000fe20003f25270 */
[----:B------:R-:W-:Y:S01]  /*6410*/  @P5 IMAD R2, R93, 0x2, R97 ;  /* 0x000000025d025824 */ /* 0x000fe200078e0261 */
[----:B------:R-:W-:Y:S01]  /*6420*/  BSSY B0, `(.L_x_105) ;  /* 0x000000e000007945 */ /* 0x000fe20003800000 */
[----:B------:R-:W-:Y:S01]  /*6430*/  IMAD.MOV.U32 R74, RZ, RZ, RZ ;  /* 0x000000ffff4a7224 */ /* 0x000fe200078e00ff */
[----:B------:R-:W-:Y:S01]  /*6440*/  CS2R R66, SRZ ;  /* 0x0000000000427805 */ /* 0x000fe2000001ff00 */
[----:B------:R-:W-:Y:S01]  /*6450*/  @P5 IMAD.IADD R4, R92, 0x1, R5 ;  /* 0x000000015c045824 */ /* 0x000fe200078e0205 */
[----:B------:R-:W-:Y:S02]  /*6460*/  CS2R R64, SRZ ;  /* 0x0000000000407805 */ /* 0x000fe4000001ff00 */
[----:B------:R-:W-:Y:S02]  /*6470*/  CS2R R72, SRZ ;  /* 0x0000000000487805 */ /* 0x000fe4000001ff00 */
[----:B------:R-:W-:Y:S02]  /*6480*/  CS2R R50, SRZ ;  /* 0x0000000000327805 */ /* 0x000fe4000001ff00 */
[----:B------:R-:W-:Y:S02]  /*6490*/  CS2R R48, SRZ ;  /* 0x0000000000307805 */ /* 0x000fe4000001ff00 */
[----:B------:R-:W-:Y:S02]  /*64a0*/  CS2R R58, SRZ ;  /* 0x00000000003a7805 */ /* 0x000fe4000001ff00 */
[----:B------:R-:W-:Y:S01]  /*64b0*/  CS2R R56, SRZ ;  /* 0x0000000000387805 */ /* 0x000fe2000001ff00 */
[----:B------:R-:W-:Y:S06]  /*64c0*/  @P1 BRA `(.L_x_106) ;  /* 0x00000000000c1947 */ /* 0x000fec0003800000 */
[----:B------:R-:W-:Y:S04]  /*64d0*/  SHF.L.U32 R5, R91, 0x1f, RZ ;  /* 0x0000001f5b057819 */ /* 0x000fe800000006ff */
[----:B------:R-:W1:Y:S02]  /*64e0*/  SYNCS.PHASECHK.TRANS64.TRYWAIT P1, [UR44+0x90], R5 ;  /* 0x00009005ff0075a7 */ /* 0x000e64000802112c */
[----:B-1----:R-:W-:Y:S05]  /*64f0*/  @!P1 BRA `(.L_x_107) ;  /* 0x0000004000109947 */ /* 0x002fea0003800000 */
.L_x_106:
[----:B------:R-:W-:Y:S05]  /*6500*/  BSYNC B0 ;  /* 0x0000000000007941 */ /* 0x000fea0003800000 */
.L_x_105:
[----:B------:R-:W-:Y:S01]  /*6510*/  ISETP.NE.AND P1, PT, R61, RZ, PT ;  /* 0x000000ff3d00720c */ /* 0x000fe20003f25270 */
[----:B------:R-:W-:Y:S11]  /*6520*/  HFMA2 R46, -RZ, RZ, 0, 5.9604644775390625e-08 ;  /* 0x00000001ff2e7431 */ /* 0x000ff600000001ff */
[----:B------:R-:W-:Y:S01]  /*6530*/  @!UPT UIADD3 URZ, UPT, UPT, URZ, URZ, URZ ;  /* 0x000000fffffff290 */ /* 0x000fe2000fffe0ff */
[----:B------:R-:W-:Y:S05]  /*6540*/  @P1 WARPSYNC.ALL ;  /* 0x0000000000001948 */ /* 0x000fea0003800000 */
[----:B------:R2:W1:Y:S04]  /*6550*/  @P1 LDSM.16.M88.4 R64, [R2+0x400] ;  /* 0x000400000240183b */ /* 0x0004680000000200 */
[----:B------:R2:W1:Y:S04]  /*6560*/  @P1 LDSM.16.M88.4 R72, [R4] ;  /* 0x000000000448183b */ /* 0x0004680000000200 */
[----:B------:R2:W1:Y:S04]  /*6570*/  @P1 LDSM.16.M88.4 R48, [R47+UR44+0x400] ;  /* 0x0004002c2f30183b */ /* 0x0004680008000200 */
[----:B------:R2:W1:Y:S02]  /*6580*/  @P1 LDSM.16.M88.4 R56, [R96+0x400] ;  /* 0x000400006038183b */ /* 0x0004640000000200 */
.L_x_104:
[----:B------:R-:W-:Y:S05]  /*6590*/  BSYNC B1 ;  /* 0x0000000000017941 */ /* 0x000fea0003800000 */
.L_x_103:
[----:B-1----:R-:W-:Y:S04]  /*65a0*/  SHF.R.U32.HI R5, RZ, 0x15, R39 ;  /* 0x00000015ff057819 */ /* 0x002fe80000011627 */
[----:B------:R-:W-:Y:S01]  /*65b0*/  LOP3.LUT P1, RZ, R5, 0x3, R82, 0x48, !PT ;  /* 0x0000000305ff7812 */ /* 0x000fe20007824852 */
[----:B------:R-:W-:Y:S01]  /*65c0*/  @!UPT UIADD3 URZ, UPT, UPT, URZ, URZ, URZ ;  /* 0x000000fffffff290 */ /* 0x000fe2000fffe0ff */
[----:B----4-:R-:W-:Y:S11]  /*65d0*/  @P0 BRA `(.L_x_108) ;  /* 0x0000000000080947 */ /* 0x010ff60003800000 */
[----:B------:R-:W1:Y:S02]  /*65e0*/  SYNCS.PHASECHK.TRANS64.TRYWAIT P0, [R98+URZ+0x100], R3 ;  /* 0x00010003620075a7 */ /* 0x000e6400080011ff */
[----:B-1----:R-:W-:Y:S05]  /*65f0*/  @!P0 BRA `(.L_x_109) ;  /* 0x0000003c00e88947 */ /* 0x002fea0003800000 */
.L_x_108:
[----:B------:R-:W-:Y:S05]  /*6600*/  @!P1 BRA `(.L_x_110) ;  /* 0x0000000000409947 */ /* 0x000fea0003800000 */
[----:B------:R-:W4:Y:S01]  /*6610*/  LDCU.64 UR8, c[0x4][0x70] ;  /* 0x01000e00ff0877ac */ /* 0x000f220008000a00 */
[----:B-1----:R-:W-:Y:S01]  /*6620*/  MOV R3, 0x0 ;  /* 0x0000000000037802 */ /* 0x002fe20000000f00 */
[----:B------:R-:W-:Y:S02]  /*6630*/  HFMA2 R12, -RZ, RZ, 0, 5.9604644775390625e-08 ;  /* 0x00000001ff0c7431 */ /* 0x000fe400000001ff */
[----:B------:R-:W-:Y:S02]  /*6640*/  IMAD.MOV.U32 R8, RZ, RZ, 0x192 ;  /* 0x00000192ff087424 */ /* 0x000fe400078e00ff */
[----:B------:R-:W-:Y:S01]  /*6650*/  IMAD.MOV.U32 R13, RZ, RZ, RZ ;  /* 0x000000ffff0d7224 */ /* 0x000fe200078e00ff */
[----:B------:R-:W1:Y:S01]  /*6660*/  LDCU.64 UR6, c[0x4][0x78] ;  /* 0x01000f00ff0677ac */ /* 0x000e620008000a00 */
[----:B--2---:R-:W2:Y:S01]  /*6670*/  LDC.64 R2, c[0x4][R3] ;  /* 0x0100000003027b82 */ /* 0x004ea20000000a00 */
[----:B------:R-:W5:Y:S01]  /*6680*/  LDCU.64 UR4, c[0x4][0x10] ;  /* 0x01000200ff0477ac */ /* 0x000f620008000a00 */
[----:B----4-:R-:W-:Y:S01]  /*6690*/  MOV R5, UR9 ;  /* 0x0000000900057c02 */ /* 0x010fe20008000f00 */
[----:B------:R-:W-:Y:S01]  /*66a0*/  IMAD.U32 R4, RZ, RZ, UR8 ;  /* 0x00000008ff047e24 */ /* 0x000fe2000f8e00ff */
[----:B-1----:R-:W-:Y:S01]  /*66b0*/  MOV R7, UR7 ;  /* 0x0000000700077c02 */ /* 0x002fe20008000f00 */
[----:B------:R-:W-:Y:S01]  /*66c0*/  IMAD.U32 R6, RZ, RZ, UR6 ;  /* 0x00000006ff067e24 */ /* 0x000fe2000f8e00ff */
[----:B-----5:R-:W-:Y:S01]  /*66d0*/  MOV R11, UR5 ;  /* 0x00000005000b7c02 */ /* 0x020fe20008000f00 */
[----:B------:R-:W-:Y:S02]  /*66e0*/  IMAD.U32 R10, RZ, RZ, UR4 ;  /* 0x00000004ff0a7e24 */ /* 0x000fe4000f8e00ff */
[----:B------:R-:W-:Y:S07]  /*66f0*/  LEPC R20, `(.L_x_110) ;  /* 0x000000001014794e */ /* 0x000fee0000000000 */
[----:B--23--:R-:W-:Y:S05]  /*6700*/  CALL.ABS.NOINC R2 ;  /* 0x0000000002007343 */ /* 0x00cfea0003c00000 */
.L_x_110:
[C---:B------:R-:W-:Y:S01]  /*6710*/  SHF.L.U32 R40, R48.reuse, 0x10, RZ ;  /* 0x0000001030287819 */ /* 0x040fe200000006ff */
[----:B------:R-:W-:Y:S05]  /*6720*/  WARPSYNC.ALL ;  /* 0x0000000000007948 */ /* 0x000fea0003800000 */
[----:B------:R-:W-:Y:S01]  /*6730*/  R2UR UR4, R39 ;  /* 0x00000000270472ca */ /* 0x000fe200000e0000 */
[----:B------:R-:W-:Y:S01]  /*6740*/  BSSY.RECONVERGENT B0, `(.L_x_111) ;  /* 0x000008b000007945 */ /* 0x000fe20003800200 */
[----:B------:R-:W-:Y:S02]  /*6750*/  LOP3.LUT R43, R48, 0xffff0000, RZ, 0xc0, !PT ;  /* 0xffff0000302b7812 */ /* 0x000fe400078ec0ff */
[----:B------:R-:W-:Y:S02]  /*6760*/  SHF.L.U32 R42, R49, 0x10, RZ ;  /* 0x00000010312a7819 */ /* 0x000fe400000006ff */
[----:B------:R-:W-:Y:S02]  /*6770*/  SHF.L.U32 R45, R51, 0x10, RZ ;  /* 0x00000010332d7819 */ /* 0x000fe400000006ff */
[----:B------:R-:W-:Y:S02]  /*6780*/  SHF.L.U32 R62, R93, 0x1, RZ ;  /* 0x000000015d3e7819 */ /* 0x000fe400000006ff */
[----:B------:R-:W-:Y:S02]  /*6790*/  ISETP.NE.AND P0, PT, R94, RZ, PT ;  /* 0x000000ff5e00720c */ /* 0x000fe40003f05270 */
[----:B------:R-:W-:Y:S01]  /*67a0*/  IADD3 R99, PT, PT, R99, R62, RZ ;  /* 0x0000003e63637210 */ /* 0x000fe20007ffe0ff */
[----:B--2---:R-:W3:Y:S03]  /*67b0*/  LDTM.16dp256bit.x8 R4, tmem[UR4] ;  /* 0x00000004000479ee */ /* 0x004ee600081a0000 */
[----:B------:R-:W-:Y:S01]  /*67c0*/  IADD3 R100, PT, PT, R92, R99, RZ ;  /* 0x000000635c647210 */ /* 0x000fe20007ffe0ff */
[C---:B---3--:R-:W-:Y:S01]  /*67d0*/  FMUL R0, R38.reuse, R4 ;  /* 0x0000000426007220 */ /* 0x048fe20000400000 */
[C---:B------:R-:W-:Y:S01]  /*67e0*/  FMUL R2, R38.reuse, R5 ;  /* 0x0000000526027220 */ /* 0x040fe20000400000 */
[C---:B-1----:R-:W-:Y:S01]  /*67f0*/  FMUL R3, R38.reuse, R6 ;  /* 0x0000000626037220 */ /* 0x042fe20000400000 */
[----:B------:R-:W-:Y:S01]  /*6800*/  FMUL R7, R38, R7 ;  /* 0x0000000726077220 */ /* 0x000fe20000400000 */
[----:B------:R-:W-:Y:S01]  /*6810*/  FFMA R0, R41, R40, R0 ;  /* 0x0000002829007223 */ /* 0x000fe20000000000 */
[----:B------:R-:W-:Y:S01]  /*6820*/  LOP3.LUT R40, R49, 0xffff0000, RZ, 0xc0, !PT ;  /* 0xffff000031287812 */ /* 0x000fe200078ec0ff */
[C---:B------:R-:W-:Y:S01]  /*6830*/  FFMA R2, R41.reuse, R43, R2 ;  /* 0x0000002b29027223 */ /* 0x040fe20000000002 */
[C---:B------:R-:W-:Y:S01]  /*6840*/  SHF.L.U32 R43, R50.reuse, 0x10, RZ ;  /* 0x00000010322b7819 */ /* 0x040fe200000006ff */
[C---:B------:R-:W-:Y:S01]  /*6850*/  FFMA R3, R41.reuse, R42, R3 ;  /* 0x0000002a29037223 */ /* 0x040fe20000000003 */
[----:B------:R-:W-:Y:S01]  /*6860*/  LOP3.LUT R42, R50, 0xffff0000, RZ, 0xc0, !PT ;  /* 0xffff0000322a7812 */ /* 0x000fe200078ec0ff */
[----:B------:R-:W-:Y:S01]  /*6870*/  FMUL R4, R38, R8 ;  /* 0x0000000826047220 */ /* 0x000fe20000400000 */
[----:B------:R-:W-:Y:S01]  /*6880*/  F2FP.BF16.F32.PACK_AB R52, R2, R0 ;  /* 0x000000000234723e */ /* 0x000fe200000010ff */
[----:B------:R-:W-:Y:S01]  /*6890*/  FFMA R7, R41, R40, R7 ;  /* 0x0000002829077223 */ /* 0x000fe20000000007 */
[----:B------:R-:W-:Y:S01]  /*68a0*/  LOP3.LUT R40, R51, 0xffff0000, RZ, 0xc0, !PT ;  /* 0xffff000033287812 */ /* 0x000fe200078ec0ff */
[C---:B------:R-:W-:Y:S01]  /*68b0*/  FMUL R5, R38.reuse, R9 ;  /* 0x0000000926057220 */ /* 0x040fe20000400000 */
[C---:B------:R-:W-:Y:S01]  /*68c0*/  FMUL R6, R38.reuse, R10 ;  /* 0x0000000a26067220 */ /* 0x040fe20000400000 */
[----:B------:R-:W-:Y:S01]  /*68d0*/  FMUL R11, R38, R11 ;  /* 0x0000000b260b7220 */ /* 0x000fe20000400000 */
[----:B------:R-:W-:Y:S01]  /*68e0*/  F2FP.BF16.F32.PACK_AB R53, R7, R3 ;  /* 0x000000030735723e */ /* 0x000fe200000010ff */
[C---:B------:R-:W-:Y:S01]  /*68f0*/  FFMA R4, R41.reuse, R43, R4 ;  /* 0x0000002b29047223 */ /* 0x040fe20000000004 */
[C---:B------:R-:W-:Y:S01]  /*6900*/  SHF.L.U32 R43, R56.reuse, 0x10, RZ ;  /* 0x00000010382b7819 */ /* 0x040fe200000006ff */
[----:B------:R-:W-:Y:S01]  /*6910*/  FFMA R5, R41, R42, R5 ;  /* 0x0000002a29057223 */ /* 0x000fe20000000005 */
[----:B------:R-:W-:Y:S01]  /*6920*/  LOP3.LUT R42, R57, 0xffff0000, RZ, 0xc0, !PT ;  /* 0xffff0000392a7812 */ /* 0x000fe200078ec0ff */
[----:B------:R-:W-:Y:S01]  /*6930*/  FFMA R6, R41, R45, R6 ;  /* 0x0000002d29067223 */ /* 0x000fe20000000006 */
[----:B------:R-:W-:Y:S01]  /*6940*/  SHF.L.U32 R45, R57, 0x10, RZ ;  /* 0x00000010392d7819 */ /* 0x000fe200000006ff */
[----:B------:R-:W-:Y:S01]  /*6950*/  FFMA R11, R41, R40, R11 ;  /* 0x00000028290b7223 */ /* 0x000fe2000000000b */
[----:B------:R-:W-:Y:S01]  /*6960*/  LOP3.LUT R40, R56, 0xffff0000, RZ, 0xc0, !PT ;  /* 0xffff000038287812 */ /* 0x000fe200078ec0ff */
[C---:B------:R-:W-:Y:S01]  /*6970*/  FMUL R8, R38.reuse, R12 ;  /* 0x0000000c26087220 */ /* 0x040fe20000400000 */
[----:B------:R-:W-:Y:S01]  /*6980*/  F2FP.BF16.F32.PACK_AB R54, R5, R4 ;  /* 0x000000040536723e */ /* 0x000fe200000010ff */
[C---:B------:R-:W-:Y:S01]  /*6990*/  FMUL R9, R38.reuse, R13 ;  /* 0x0000000d26097220 */ /* 0x040fe20000400000 */
[----:B------:R-:W-:Y:S01]  /*69a0*/  F2FP.BF16.F32.PACK_AB R55, R11, R6 ;  /* 0x000000060b37723e */ /* 0x000fe200000010ff */
[C---:B------:R-:W-:Y:S01]  /*69b0*/  FMUL R10, R38.reuse, R14 ;  /* 0x0000000e260a7220 */ /* 0x040fe20000400000 */
[----:B------:R-:W-:Y:S01]  /*69c0*/  FMUL R15, R38, R15 ;  /* 0x0000000f260f7220 */ /* 0x000fe20000400000 */
[----:B------:R-:W-:Y:S01]  /*69d0*/  FFMA R8, R41, R43, R8 ;  /* 0x0000002b29087223 */ /* 0x000fe20000000008 */
[----:B------:R-:W-:Y:S01]  /*69e0*/  SHF.L.U32 R43, R59, 0x10, RZ ;  /* 0x000000103b2b7819 */ /* 0x000fe200000006ff */
[C---:B------:R-:W-:Y:S01]  /*69f0*/  FFMA R9, R41.reuse, R40, R9 ;  /* 0x0000002829097223 */ /* 0x040fe20000000009 */
[C---:B------:R-:W-:Y:S01]  /*6a00*/  SHF.L.U32 R40, R58.reuse, 0x10, RZ ;  /* 0x000000103a287819 */ /* 0x040fe200000006ff */
        /* <DEDUP_REMOVED lines=8> */
[----:B------:R-:W-:Y:S01]  /*6a90*/  FMUL R14, R38, R18 ;  /* 0x00000012260e7220 */ /* 0x000fe20000400000 */
[----:B------:R-:W-:Y:S01]  /*6aa0*/  FFMA R12, R41, R40, R12 ;  /* 0x00000028290c7223 */ /* 0x000fe2000000000c */
[----:B------:R-:W-:Y:S01]  /*6ab0*/  LOP3.LUT R40, R59, 0xffff0000, RZ, 0xc0, !PT ;  /* 0xffff00003b287812 */ /* 0x000fe200078ec0ff */
[C---:B------:R-:W-:Y:S01]  /*6ac0*/  FFMA R13, R41.reuse, R42, R13 ;  /* 0x0000002a290d7223 */ /* 0x040fe2000000000d */
[----:B------:R-:W-:Y:S01]  /*6ad0*/  LOP3.LUT R42, R64, 0xffff0000, RZ, 0xc0, !PT ;  /* 0xffff0000402a7812 */ /* 0x000fe200078ec0ff */
[----:B------:R-:W-:Y:S01]  /*6ae0*/  FMUL R19, R38, R19 ;  /* 0x0000001326137220 */ /* 0x000fe20000400000 */
[----:B------:R-:W-:Y:S01]  /*6af0*/  FFMA R14, R41, R43, R14 ;  /* 0x0000002b290e7223 */ /* 0x000fe2000000000e */
[----:B------:R-:W-:Y:S01]  /*6b00*/  SHF.L.U32 R43, R64, 0x10, RZ ;  /* 0x00000010402b7819 */ /* 0x000fe200000006ff */
[C---:B------:R-:W-:Y:S01]  /*6b10*/  FMUL R16, R38.reuse, R20 ;  /* 0x0000001426107220 */ /* 0x040fe20000400000 */
        /* <DEDUP_REMOVED lines=19> */
[----:B------:R1:W-:Y:S01]  /*6c50*/  STSM.16.M88.4 [R97+0x400], R52 ;  /* 0x0004003461007844 */ /* 0x0003e20000000200 */
[C---:B------:R-:W-:Y:S01]  /*6c60*/  FMUL R22, R38.reuse, R26 ;  /* 0x0000001a26167220 */ /* 0x040fe20000400000 */
[----:B------:R-:W-:Y:S01]  /*6c70*/  FMUL R27, R38, R27 ;  /* 0x0000001b261b7220 */ /* 0x000fe20000400000 */
[----:B------:R-:W-:Y:S01]  /*6c80*/  FFMA R20, R41, R43, R20 ;  /* 0x0000002b29147223 */ /* 0x000fe20000000014 */
[----:B------:R-:W-:Y:S01]  /*6c90*/  SHF.L.U32 R43, R73, 0x10, RZ ;  /* 0x00000010492b7819 */ /* 0x000fe200000006ff */
[C---:B------:R-:W-:Y:S01]  /*6ca0*/  FFMA R21, R41.reuse, R40, R21 ;  /* 0x0000002829157223 */ /* 0x040fe20000000015 */
[C---:B------:R-:W-:Y:S02]  /*6cb0*/  SHF.L.U32 R40, R72.reuse, 0x10, RZ ;  /* 0x0000001048287819 */ /* 0x040fe400000006ff */
[----:B------:R1:W-:Y:S01]  /*6cc0*/  STSM.16.M88.4 [R96+0x400], R68 ;  /* 0x0004004460007844 */ /* 0x0003e20000000200 */
[----:B------:R-:W-:Y:S01]  /*6cd0*/  FFMA R22, R41, R45, R22 ;  /* 0x0000002d29167223 */ /* 0x000fe20000000016 */
[----:B------:R-:W-:Y:S01]  /*6ce0*/  SHF.L.U32 R45, R75, 0x10, RZ ;  /* 0x000000104b2d7819 */ /* 0x000fe200000006ff */
[C---:B------:R-:W-:Y:S01]  /*6cf0*/  FFMA R27, R41.reuse, R42, R27 ;  /* 0x0000002a291b7223 */ /* 0x040fe2000000001b */
[----:B------:R-:W-:Y:S01]  /*6d00*/  LOP3.LUT R42, R72, 0xffff0000, RZ, 0xc0, !PT ;  /* 0xffff0000482a7812 */ /* 0x000fe200078ec0ff */
[C---:B------:R-:W-:Y:S01]  /*6d10*/  FMUL R24, R38.reuse, R28 ;  /* 0x0000001c26187220 */ /* 0x040fe20000400000 */
[C---:B------:R-:W-:Y:S01]  /*6d20*/  FMUL R25, R38.reuse, R29 ;  /* 0x0000001d26197220 */ /* 0x040fe20000400000 */
[C---:B------:R-:W-:Y:S01]  /*6d30*/  FMUL R26, R38.reuse, R30 ;  /* 0x0000001e261a7220 */ /* 0x040fe20000400000 */
[----:B------:R-:W-:Y:S01]  /*6d40*/  FMUL R31, R38, R31 ;  /* 0x0000001f261f7220 */ /* 0x000fe20000400000 */
[----:B------:R-:W-:Y:S01]  /*6d50*/  FFMA R24, R41, R40, R24 ;  /* 0x0000002829187223 */ /* 0x000fe20000000018 */
[----:B------:R-:W-:Y:S01]  /*6d60*/  LOP3.LUT R40, R73, 0xffff0000, RZ, 0xc0, !PT ;  /* 0xffff000049287812 */ /* 0x000fe200078ec0ff */
[C---:B------:R-:W-:Y:S01]  /*6d70*/  FFMA R25, R41.reuse, R42, R25 ;  /* 0x0000002a29197223 */ /* 0x040fe20000000019 */
[C---:B------:R-:W-:Y:S01]  /*6d80*/  FFMA R26, R41.reuse, R43, R26 ;  /* 0x0000002b291a7223 */ /* 0x040fe2000000001a */
[----:B------:R-:W-:Y:S01]  /*6d90*/  SHF.L.U32 R43, R74, 0x10, RZ ;  /* 0x000000104a2b7819 */ /* 0x000fe200000006ff */
[----:B------:R-:W-:Y:S01]  /*6da0*/  FMUL R28, R38, R32 ;  /* 0x00000020261c7220 */ /* 0x000fe20000400000 */
[----:B------:R-:W-:Y:S01]  /*6db0*/  LOP3.LUT R42, R74, 0xffff0000, RZ, 0xc0, !PT ;  /* 0xffff00004a2a7812 */ /* 0x000fe200078ec0ff */
[----:B------:R-:W-:Y:S01]  /*6dc0*/  FFMA R31, R41, R40, R31 ;  /* 0x00000028291f7223 */ /* 0x000fe2000000001f */
[C---:B------:R-:W-:Y:S01]  /*6dd0*/  FMUL R29, R38.reuse, R33 ;  /* 0x00000021261d7220 */ /* 0x040fe20000400000 */
[C---:B------:R-:W-:Y:S01]  /*6de0*/  FMUL R30, R38.reuse, R34 ;  /* 0x00000022261e7220 */ /* 0x040fe20000400000 */
[----:B------:R-:W-:Y:S01]  /*6df0*/  LOP3.LUT R40, R75, 0xffff0000, RZ, 0xc0, !PT ;  /* 0xffff00004b287812 */ /* 0x000fe200078ec0ff */
[----:B------:R-:W-:Y:S01]  /*6e00*/  FMUL R35, R38, R35 ;  /* 0x0000002326237220 */ /* 0x000fe20000400000 */
[C---:B------:R-:W-:Y:S01]  /*6e10*/  FFMA R28, R41.reuse, R43, R28 ;  /* 0x0000002b291c7223 */ /* 0x040fe2000000001c */
[C---:B------:R-:W-:Y:S01]  /*6e20*/  FFMA R29, R41.reuse, R42, R29 ;  /* 0x0000002a291d7223 */ /* 0x040fe2000000001d */
[C---:B------:R-:W-:Y:S01]  /*6e30*/  FFMA R30, R41.reuse, R45, R30 ;  /* 0x0000002d291e7223 */ /* 0x040fe2000000001e */
[----:B------:R-:W-:Y:S01]  /*6e40*/  FFMA R35, R41, R40, R35 ;  /* 0x0000002829237223 */ /* 0x000fe20000000023 */
[----:B------:R-:W-:Y:S02]  /*6e50*/  F2FP.BF16.F32.PACK_AB R106, R21, R20 ;  /* 0x00000014156a723e */ /* 0x000fe400000010ff */
[----:B------:R-:W-:Y:S02]  /*6e60*/  F2FP.BF16.F32.PACK_AB R107, R27, R22 ;  /* 0x000000161b6b723e */ /* 0x000fe400000010ff */
[----:B------:R-:W-:Y:S02]  /*6e70*/  F2FP.BF16.F32.PACK_AB R108, R25, R24 ;  /* 0x00000018196c723e */ /* 0x000fe400000010ff */
[----:B------:R-:W-:Y:S01]  /*6e80*/  F2FP.BF16.F32.PACK_AB R109, R31, R26 ;  /* 0x0000001a1f6d723e */ /* 0x000fe200000010ff */
[----:B------:R1:W-:Y:S01]  /*6e90*/  STSM.16.M88.4 [R99], R104 ;  /* 0x0000006863007844 */ /* 0x0003e20000000200 */
[----:B------:R-:W-:Y:S02]  /*6ea0*/  F2FP.BF16.F32.PACK_AB R110, R29, R28 ;  /* 0x0000001c1d6e723e */ /* 0x000fe400000010ff */
[----:B------:R-:W-:Y:S05]  /*6eb0*/  F2FP.BF16.F32.PACK_AB R111, R35, R30 ;  /* 0x0000001e236f723e */ /* 0x000fea00000010ff */
[----:B------:R1:W-:Y:S01]  /*6ec0*/  STSM.16.M88.4 [R100], R108 ;  /* 0x0000006c64007844 */ /* 0x0003e20000000200 */
[----:B------:R-:W-:Y:S01]  /*6ed0*/  @!PT LDS RZ, [RZ] ;  /* 0x00000000fffff984 */ /* 0x000fe20000000800 */
[----:B------:R-:W-:Y:S01]  /*6ee0*/  @!PT LDS RZ, [RZ] ;  /* 0x00000000fffff984 */ /* 0x000fe20000000800 */
[----:B------:R-:W-:Y:S01]  /*6ef0*/  @!PT LDS RZ, [RZ] ;  /* 0x00000000fffff984 */ /* 0x000fe20000000800 */
[----:B------:R-:W-:Y:S01]  /*6f00*/  @!PT LDS RZ, [RZ] ;  /* 0x00000000fffff984 */ /* 0x000fe20000000800 */
[----:B------:R2:W-:Y:S07]  /*6f10*/  MEMBAR.ALL.CTA ;  /* 0x0000000000007992 */ /* 0x0005ee0000008000 */
[----:B--2---:R-:W2:Y:S02]  /*6f20*/  FENCE.VIEW.ASYNC.S ;  /* 0x00000000000073c6 */ /* 0x004ea40000000000 */
[----:B--2---:R-:W-:Y:S06]  /*6f30*/  BAR.SYNC.DEFER_BLOCKING 0x1, 0x80 ;  /* 0x0042000000007b1d */ /* 0x004fec0000010000 */
[----:B------:R-:W-:Y:S05]  /*6f40*/  @P0 BRA `(.L_x_112) ;  /* 0x0000000000280947 */ /* 0x000fea0003800000 */
[----:B------:R-:W2:Y:S01]  /*6f50*/  LDCU.64 UR6, c[0x0][0x348] ;  /* 0x00006900ff0677ac */ /* 0x000ea20008000a00 */
[----:B------:R-:W-:Y:S01]  /*6f60*/  UIADD3 UR4, UPT, UPT, UR44, 0x400, URZ ;  /* 0x000004002c047890 */ /* 0x000fe2000fffe0ff */
[----:B------:R-:W-:Y:S05]  /*6f70*/  UMOV UR51, UR36 ;  /* 0x0000002400337c82 */ /* 0x000fea0008000000 */
[----:B------:R-:W-:Y:S04]  /*6f80*/  MOV R86, UR4 ;  /* 0x0000000400567c02 */ /* 0x000fe80008000f00 */
[----:B------:R-:W-:Y:S01]  /*6f90*/  R2UR UR48, R86 ;  /* 0x00000000563072ca */ /* 0x000fe200000e0000 */
[----:B--2---:R-:W-:Y:S04]  /*6fa0*/  UIADD3 UR4, UP0, UPT, UR6, 0x680, URZ ;  /* 0x0000068006047890 */ /* 0x004fe8000ff1e0ff */
[----:B------:R-:W-:Y:S09]  /*6fb0*/  UIADD3.X UR5, UPT, UPT, URZ, UR7, URZ, UP0, !UPT ;  /* 0x00000007ff057290 */ /* 0x000ff200087fe4ff */
[----:B------:R2:W-:Y:S01]  /*6fc0*/  UTMASTG.3D [UR48], [UR4] ;  /* 0x00000030040073b5 */ /* 0x0005e20008010000 */
[----:B------:R0:W-:Y:S01]  /*6fd0*/  UTMACMDFLUSH ;  /* 0x00000000000079b7 */ /* 0x0001e20000000000 */
[----:B--2---:R-:W-:Y:S04]  /*6fe0*/  DEPBAR.LE SB0, 0x1 ;  /* 0x000080400000791a */ /* 0x004fe80000000000 */
.L_x_112:
[----:B------:R-:W-:Y:S05]  /*6ff0*/  BSYNC.RECONVERGENT B0 ;  /* 0x0000000000007941 */ /* 0x000fea0003800200 */
.L_x_111:
[----:B------:R-:W-:Y:S01]  /*7000*/  BAR.SYNC.DEFER_BLOCKING 0x1, 0x80 ;  /* 0x0042000000007b1d */ /* 0x000fe20000010000 */
[----:B------:R-:W-:Y:S01]  /*7010*/  ISETP.NE.AND P1, PT, R95, RZ, PT ;  /* 0x000000ff5f00720c */ /* 0x000fe20003f25270 */
[----:B------:R-:W-:Y:S01]  /*7020*/  UISETP.NE.AND UP0, UPT, UR47, URZ, UPT ;  /* 0x000000ff2f00728c */ /* 0x000fe2000bf05270 */
[----:B------:R-:W-:Y:S11]  /*7030*/  LEA R3, R46, UR44, 0x3 ;  /* 0x0000002c2e037c11 */ /* 0x000ff6000f8e18ff */
[----:B------:R-:W-:Y:S01]  /*7040*/  @P1 SHF.L.U32 R4, R91, 0x1f, RZ ;  /* 0x0000001f5b041819 */ /* 0x000fe200000006ff */
[----:B------:R-:W-:Y:S06]  /*7050*/  BRA.U !UP0, `(.L_x_113) ;  /* 0x0000000108247547 */ /* 0x000fec000b800000 */
[----:B------:R-:W2:Y:S01]  /*7060*/  S2R R0, SR_CgaCtaId ;  /* 0x0000000000007919 */ /* 0x000ea20000008800 */
[----:B------:R-:W-:Y:S01]  /*7070*/  IMAD.U32 R2, RZ, RZ, UR46 ;  /* 0x0000002eff027e24 */ /* 0x000fe2000f8e00ff */
[----:B------:R-:W-:Y:S04]  /*7080*/  UIADD3 UR4, UPT, UPT, UR46, 0x1, URZ ;  /* 0x000000012e047890 */ /* 0x000fe8000fffe0ff */
[----:B------:R-:W-:Y:S01]  /*7090*/  @P1 LEA R2, R2, UR44, 0x3 ;  /* 0x0000002c02021c11 */ /* 0x000fe2000f8e18ff */
[----:B------:R-:W-:Y:S04]  /*70a0*/  UISETP.NE.AND UP0, UPT, UR4, 0x4, UPT ;  /* 0x000000040400788c */ /* 0x000fe8000bf05270 */
[----:B------:R-:W-:Y:S01]  /*70b0*/  @P1 VIADD R5, R2, 0xb0 ;  /* 0x000000b002051836 */ /* 0x000fe20000000000 */
[----:B------:R-:W-:Y:S04]  /*70c0*/  USEL UR46, UR4, URZ, UP0 ;  /* 0x000000ff042e7287 */ /* 0x000fe80008000000 */
[----:B--2---:R-:W-:Y:S04]  /*70d0*/  @P1 PRMT R0, R0, 0x654, R5 ;  /* 0x0000065400001816 */ /* 0x004fe80000000005 */
[----:B------:R2:W-:Y:S04]  /*70e0*/  @P1 SYNCS.ARRIVE.TRANS64.RED.A1T0 RZ, [R0+URZ], RZ ;  /* 0x000000ff00ff19a7 */ /* 0x0005e800081004ff */
.L_x_113:
[----:B------:R-:W3:Y:S01]  /*70f0*/  @P1 SYNCS.PHASECHK.TRANS64.TRYWAIT P0, [R3+URZ+0x90], R4 ;  /* 0x00009004030015a7 */ /* 0x000ee200080011ff */
[----:B------:R-:W-:Y:S01]  /*7100*/  BSSY B1, `(.L_x_114) ;  /* 0x0000017000017945 */ /* 0x000fe20003800000 */
[----:B---3--:R-:W-:Y:S03]  /*7110*/  @P1 SEL R60, RZ, 0x1, !P0 ;  /* 0x00000001ff3c1807 */ /* 0x008fe60004000000 */
[----:B------:R-:W-:Y:S05]  /*7120*/  @!P1 BRA `(.L_x_115) ;  /* 0x0000000000509947 */ /* 0x000fea0003800000 */
[----:B------:R-:W-:Y:S01]  /*7130*/  ISETP.NE.AND P1, PT, R61, RZ, PT ;  /* 0x000000ff3d00720c */ /* 0x000fe20003f25270 */
[----:B------:R-:W-:Y:S01]  /*7140*/  BSSY B0, `(.L_x_116) ;  /* 0x000000a000007945 */ /* 0x000fe20003800000 */
[----:B------:R-:W-:Y:S11]  /*7150*/  ISETP.NE.AND P0, PT, R60, RZ, PT ;  /* 0x000000ff3c00720c */ /* 0x000ff60003f05270 */
[----:B------:R-:W-:Y:S04]  /*7160*/  @P1 IMAD R4, R46, 0x2000, R47 ;  /* 0x000020002e041824 */ /* 0x000fe800078e022f */
[----:B------:R-:W-:Y:S04]  /*7170*/  @P1 VIADD R7, R4, UR44 ;  /* 0x0000002c04071c36 */ /* 0x000fe80008000000 */
[----:B------:R-:W-:Y:S01]  /*7180*/  @P1 IMAD.IADD R2, R92, 0x1, R7 ;  /* 0x000000015c021824 */ /* 0x000fe200078e0207 */
[----:B------:R-:W-:Y:S01]  /*7190*/  @P1 IADD3 R5, PT, PT, R62, R7, RZ ;  /* 0x000000073e051210 */ /* 0x000fe20007ffe0ff */
[----:B------:R-:W-:Y:S06]  /*71a0*/  @P0 BRA `(.L_x_117) ;  /* 0x00000000000c0947 */ /* 0x000fec0003800000 */
[----:B--2---:R-:W-:Y:S04]  /*71b0*/  SHF.L.U32 R0, R91, 0x1f, RZ ;  /* 0x0000001f5b007819 */ /* 0x004fe800000006ff */
[----:B------:R-:W2:Y:S02]  /*71c0*/  SYNCS.PHASECHK.TRANS64.TRYWAIT P0, [R3+URZ+0x90], R0 ;  /* 0x00009000030075a7 */ /* 0x000ea400080011ff */
[----:B--2---:R-:W-:Y:S05]  /*71d0*/  @!P0 BRA `(.L_x_118) ;  /* 0x0000003400048947 */ /* 0x004fea0003800000 */
.L_x_117:
[----:B------:R-:W-:Y:S05]  /*71e0*/  BSYNC B0 ;  /* 0x0000000000007941 */ /* 0x000fea0003800000 */
.L_x_116:
[----:B------:R-:W-:Y:S02]  /*71f0*/  ISETP.NE.AND P0, PT, R61, RZ, PT ;  /* 0x000000ff3d00720c */ /* 0x000fe40003f05270 */
[----:B------:R-:W-:Y:S11]  /*7200*/  IADD3 R46, PT, PT, R46, 0x1, RZ ;  /* 0x000000012e2e7810 */ /* 0x000ff60007ffe0ff */
[----:B--2---:R-:W-:Y:S01]  /*7210*/  @P0 IMAD.IADD R0, R92, 0x1, R5 ;  /* 0x000000015c000824 */ /* 0x004fe200078e0205 */
[----:B------:R-:W-:Y:S05]  /*7220*/  @P0 WARPSYNC.ALL ;  /* 0x0000000000000948 */ /* 0x000fea0003800000 */
[----:B------:R3:W4:Y:S04]  /*7230*/  @P0 LDSM.16.M88.4 R48, [R4+UR44+0x400] ;  /* 0x0004002c0430083b */ /* 0x0007280008000200 */
[----:B------:R3:W2:Y:S04]  /*7240*/  @P0 LDSM.16.M88.4 R56, [R2+0x400] ;  /* 0x000400000238083b */ /* 0x0006a80000000200 */
[----:B------:R3:W1:Y:S04]  /*7250*/  @P0 LDSM.16.M88.4 R64, [R5+0x400] ;  /* 0x000400000540083b */ /* 0x0006680000000200 */
[----:B------:R3:W1:Y:S02]  /*7260*/  @P0 LDSM.16.M88.4 R72, [R0+0x400] ;  /* 0x000400000048083b */ /* 0x0006640000000200 */
.L_x_115:
[----:B------:R-:W-:Y:S05]  /*7270*/  BSYNC B1 ;  /* 0x0000000000017941 */ /* 0x000fea0003800000 */
.L_x_114:
[----:B------:R-:W-:Y:S05]  /*7280*/  VIADD R3, R39, 0x40 ;  /* 0x0000004027037836 */ /* 0x000fea0000000000 */
[----:B------:R-:W-:Y:S04]  /*7290*/  SHF.R.U32.HI R3, RZ, 0x15, R3 ;  /* 0x00000015ff037819 */ /* 0x000fe80000011603 */
[----:B------:R-:W-:Y:S11]  /*72a0*/  LOP3.LUT P0, RZ, R3, 0x3, R82, 0x48, !PT ;  /* 0x0000000303ff7812 */ /* 0x000ff60007804852 */
[----:B------:R-:W-:Y:S02]  /*72b0*/  @!UPT UIADD3 URZ, UPT, UPT, URZ, URZ, URZ ;  /* 0x000000fffffff290 */ /* 0x000fe4000fffe0ff */
[----:B------:R-:W-:Y:S05]  /*72c0*/  @!P0 BRA `(.L_x_119) ;  /* 0x0000000000408947 */ /* 0x000fea0003800000 */
[----:B------:R-:W5:Y:S01]  /*72d0*/  LDCU.64 UR8, c[0x4][0x70] ;  /* 0x01000e00ff0877ac */ /* 0x000f620008000a00 */
[----:B------:R-:W-:Y:S01]  /*72e0*/  MOV R3, 0x0 ;  /* 0x0000000000037802 */ /* 0x000fe20000000f00 */
[----:B------:R-:W-:Y:S02]  /*72f0*/  HFMA2 R12, -RZ, RZ, 0, 5.9604644775390625e-08 ;  /* 0x00000001ff0c7431 */ /* 0x000fe400000001ff */
[----:B------:R-:W-:Y:S02]  /*7300*/  IMAD.MOV.U32 R8, RZ, RZ, 0x192 ;  /* 0x00000192ff087424 */ /* 0x000fe400078e00ff */
[----:B------:R-:W-:Y:S01]  /*7310*/  IMAD.MOV.U32 R13, RZ, RZ, RZ ;  /* 0x000000ffff0d7224 */ /* 0x000fe200078e00ff */
[----:B------:R-:W2:Y:S01]  /*7320*/  LDCU.64 UR6, c[0x4][0x78] ;  /* 0x01000f00ff0677ac */ /* 0x000ea20008000a00 */
[----:B---3--:R-:W3:Y:S01]  /*7330*/  LDC.64 R2, c[0x4][R3] ;  /* 0x0100000003027b82 */ /* 0x008ee20000000a00 */
[----:B------:R-:W4:Y:S01]  /*7340*/  LDCU.64 UR4, c[0x4][0x10] ;  /* 0x01000200ff0477ac */ /* 0x000f220008000a00 */
[----:B-----5:R-:W-:Y:S01]  /*7350*/  MOV R5, UR9 ;  /* 0x0000000900057c02 */ /* 0x020fe20008000f00 */
[----:B------:R-:W-:Y:S01]  /*7360*/  IMAD.U32 R4, RZ, RZ, UR8 ;  /* 0x00000008ff047e24 */ /* 0x000fe2000f8e00ff */
[----:B--2---:R-:W-:Y:S01]  /*7370*/  MOV R7, UR7 ;  /* 0x0000000700077c02 */ /* 0x004fe20008000f00 */
[----:B------:R-:W-:Y:S01]  /*7380*/  IMAD.U32 R6, RZ, RZ, UR6 ;  /* 0x00000006ff067e24 */ /* 0x000fe2000f8e00ff */
[----:B----4-:R-:W-:Y:S01]  /*7390*/  MOV R11, UR5 ;  /* 0x00000005000b7c02 */ /* 0x010fe20008000f00 */
[----:B------:R-:W-:Y:S02]  /*73a0*/  IMAD.U32 R10, RZ, RZ, UR4 ;  /* 0x00000004ff0a7e24 */ /* 0x000fe4000f8e00ff */
[----:B------:R-:W-:Y:S07]  /*73b0*/  LEPC R20, `(.L_x_119) ;  /* 0x000000001014794e */ /* 0x000fee0000000000 */
[----:B-1-3--:R-:W-:Y:S05]  /*73c0*/  CALL.ABS.NOINC R2 ;  /* 0x0000000002007343 */ /* 0x00afea0003c00000 */
.L_x_119:
[C---:B----4-:R-:W-:Y:S01]  /*73d0*/  SHF.L.U32 R40, R48.reuse, 0x10, RZ ;  /* 0x0000001030287819 */ /* 0x050fe200000006ff */
[----:B------:R-:W-:Y:S05]  /*73e0*/  WARPSYNC.ALL ;  /* 0x0000000000007948 */ /* 0x000fea0003800000 */
[----:B------:R-:W-:Y:S01]  /*73f0*/  R2UR UR4, R39 ;  /* 0x00000000270472ca */ /* 0x000fe200000e0000 */
[----:B------:R-:W4:Y:S01]  /*7400*/  S2R R101, SR_CgaCtaId ;  /* 0x0000000000657919 */ /* 0x000f220000008800 */
[----:B------:R-:W-:Y:S01]  /*7410*/  LOP3.LUT R43, R48, 0xffff0000, RZ, 0xc0, !PT ;  /* 0xffff0000302b7812 */ /* 0x000fe200078ec0ff */
[----:B------:R-:W-:Y:S01]  /*7420*/  BSSY.RECONVERGENT B0, `(.L_x_120) ;  /* 0x000008e000007945 */ /* 0x000fe20003800200 */
[----:B------:R-:W-:Y:S02]  /*7430*/  LOP3.LUT R42, R49, 0xffff0000, RZ, 0xc0, !PT ;  /* 0xffff0000312a7812 */ /* 0x000fe400078ec0ff */
[----:B------:R-:W-:Y:S02]  /*7440*/  LOP3.LUT R44, R50, 0xffff0000, RZ, 0xc0, !PT ;  /* 0xffff0000322c7812 */ /* 0x000fe400078ec0ff */
[----:B--2---:R-:W-:Y:S02]  /*7450*/  SHF.L.U32 R45, R59, 0x10, RZ ;  /* 0x000000103b2d7819 */ /* 0x004fe400000006ff */
[----:B------:R-:W-:Y:S02]  /*7460*/  ISETP.NE.AND P6, PT, R95, RZ, PT ;  /* 0x000000ff5f00720c */ /* 0x000fe40003fc5270 */
[----:B------:R-:W-:Y:S01]  /*7470*/  ISETP.NE.AND P0, PT, R94, RZ, PT ;  /* 0x000000ff5e00720c */ /* 0x000fe20003f05270 */
[----:B---3--:R-:W2:Y:S01]  /*7480*/  LDTM.16dp256bit.x8 R4, tmem[UR4+0x40] ;  /* 0x00004004000479ee */ /* 0x008ea200081a0000 */
[----:B------:R-:W-:Y:S09]  /*7490*/  MOV R63, UR46 ;  /* 0x0000002e003f7c02 */ /* 0x000ff20008000f00 */
[----:B------:R-:W-:Y:S02]  /*74a0*/  @P6 LEA R63, R63, UR44, 0x3 ;  /* 0x0000002c3f3f6c11 */ /* 0x000fe4000f8e18ff */
[----:B-1----:R-:W-:Y:S02]  /*74b0*/  @P6 SHF.L.U32 R108, R91, 0x1f, RZ ;  /* 0x0000001f5b6c6819 */ /* 0x002fe400000006ff */
[----:B------:R-:W-:Y:S02]  /*74c0*/  @P6 IADD3 R102, PT, PT, R63, 0xb0, RZ ;  /* 0x000000b03f666810 */ /* 0x000fe40007ffe0ff */
[----:B------:R-:W-:Y:S02]  /*74d0*/  LEA R63, R46, UR44, 0x3 ;  /* 0x0000002c2e3f7c11 */ /* 0x000fe4000f8e18ff */
[----:B----4-:R-:W-:Y:S01]  /*74e0*/  @P6 PRMT R102, R101, 0x654, R102 ;  /* 0x0000065465666816 */ /* 0x010fe20000000066 */
[C---:B--2---:R-:W-:Y:S01]  /*74f0*/  FMUL R0, R38.reuse, R4 ;  /* 0x0000000426007220 */ /* 0x044fe20000400000 */
[C---:B------:R-:W-:Y:S01]  /*7500*/  FMUL R2, R38.reuse, R5 ;  /* 0x0000000526027220 */ /* 0x040fe20000400000 */
[C---:B------:R-:W-:Y:S01]  /*7510*/  FMUL R3, R38.reuse, R6 ;  /* 0x0000000626037220 */ /* 0x040fe20000400000 */
[C---:B------:R-:W-:Y:S01]  /*7520*/  FMUL R7, R38.reuse, R7 ;  /* 0x0000000726077220 */ /* 0x040fe20000400000 */
[----:B------:R-:W-:Y:S01]  /*7530*/  FFMA R0, R41, R40, R0 ;  /* 0x0000002829007223 */ /* 0x000fe20000000000 */
[----:B------:R-:W-:Y:S01]  /*7540*/  SHF.L.U32 R40, R49, 0x10, RZ ;  /* 0x0000001031287819 */ /* 0x000fe200000006ff */
[----:B------:R-:W-:Y:S01]  /*7550*/  FFMA R2, R41, R43, R2 ;  /* 0x0000002b29027223 */ /* 0x000fe20000000002 */
[----:B------:R-:W-:Y:S01]  /*7560*/  SHF.L.U32 R43, R51, 0x10, RZ ;  /* 0x00000010332b7819 */ /* 0x000fe200000006ff */
[C---:B------:R-:W-:Y:S01]  /*7570*/  FMUL R4, R38.reuse, R8 ;  /* 0x0000000826047220 */ /* 0x040fe20000400000 */
[----:B------:R-:W-:Y:S01]  /*7580*/  FMUL R5, R38, R9 ;  /* 0x0000000926057220 */ /* 0x000fe20000400000 */
[C---:B------:R-:W-:Y:S01]  /*7590*/  FFMA R3, R41.reuse, R40, R3 ;  /* 0x0000002829037223 */ /* 0x040fe20000000003 */
[----:B------:R-:W-:Y:S01]  /*75a0*/  SHF.L.U32 R40, R50, 0x10, RZ ;  /* 0x0000001032287819 */ /* 0x000fe200000006ff */
[----:B------:R-:W-:Y:S01]  /*75b0*/  FFMA R7, R41, R42, R7 ;  /* 0x0000002a29077223 */ /* 0x000fe20000000007 */
[----:B------:R-:W-:Y:S01]  /*75c0*/  LOP3.LUT R42, R51, 0xffff0000, RZ, 0xc0, !PT ;  /* 0xffff0000332a7812 */ /* 0x000fe200078ec0ff */
[----:B------:R-:W-:Y:S01]  /*75d0*/  FMUL R6, R38, R10 ;  /* 0x0000000a26067220 */ /* 0x000fe20000400000 */
[----:B------:R-:W-:Y:S01]  /*75e0*/  F2FP.BF16.F32.PACK_AB R52, R2, R0 ;  /* 0x000000000234723e */ /* 0x000fe200000010ff */
        /* <DEDUP_REMOVED lines=18> */
[C---:B------:R-:W-:Y:S01]  /*7710*/  LOP3.LUT R42, R58.reuse, 0xffff0000, RZ, 0xc0, !PT ;  /* 0xffff00003a2a7812 */ /* 0x040fe200078ec0ff */
[----:B------:R-:W-:Y:S01]  /*7720*/  FFMA R10, R41, R43, R10 ;  /* 0x0000002b290a7223 */ /* 0x000fe2000000000a */
[----:B------:R-:W-:Y:S01]  /*7730*/  SHF.L.U32 R43, R58, 0x10, RZ ;  /* 0x000000103a2b7819 */ /* 0x000fe200000006ff */
[C---:B------:R-:W-:Y:S01]  /*7740*/  FMUL R15, R38.reuse, R15 ;  /* 0x0000000f260f7220 */ /* 0x040fe20000400000 */
[----:B------:R-:W-:Y:S01]  /*7750*/  F2FP.BF16.F32.PACK_AB R68, R9, R8 ;  /* 0x000000080944723e */ /* 0x000fe200000010ff */
[C---:B------:R-:W-:Y:S01]  /*7760*/  FMUL R12, R38.reuse, R16 ;  /* 0x00000010260c7220 */ /* 0x040fe20000400000 */
[----:B------:R-:W-:Y:S01]  /*7770*/  FMUL R13, R38, R17 ;  /* 0x00000011260d7220 */ /* 0x000fe20000400000 */
[----:B------:R-:W-:Y:S01]  /*7780*/  FFMA R15, R41, R40, R15 ;  /* 0x00000028290f7223 */ /* 0x000fe2000000000f */
[----:B------:R-:W-:Y:S01]  /*7790*/  LOP3.LUT R40, R59, 0xffff0000, RZ, 0xc0, !PT ;  /* 0xffff00003b287812 */ /* 0x000fe200078ec0ff */
[----:B------:R-:W-:Y:S01]  /*77a0*/  FFMA R12, R41, R43, R12 ;  /* 0x0000002b290c7223 */ /* 0x000fe2000000000c */
[----:B------:R-:W-:Y:S01]  /*77b0*/  SHF.L.U32 R43, R64, 0x10, RZ ;  /* 0x00000010402b7819 */ /* 0x000fe200000006ff */
[----:B------:R-:W-:Y:S01]  /*77c0*/  FMUL R14, R38, R18 ;  /* 0x00000012260e7220 */ /* 0x000fe20000400000 */
[----:B------:R-:W-:Y:S01]  /*77d0*/  F2FP.BF16.F32.PACK_AB R69, R15, R10 ;  /* 0x0000000a0f45723e */ /* 0x000fe200000010ff */
[----:B------:R-:W-:Y:S01]  /*77e0*/  FFMA R13, R41, R42, R13 ;  /* 0x0000002a290d7223 */ /* 0x000fe2000000000d */
[----:B------:R-:W-:Y:S01]  /*77f0*/  LOP3.LUT R42, R64, 0xffff0000, RZ, 0xc0, !PT ;  /* 0xffff0000402a7812 */ /* 0x000fe200078ec0ff */
[C---:B------:R-:W-:Y:S01]  /*7800*/  FMUL R19, R38.reuse, R19 ;  /* 0x0000001326137220 */ /* 0x040fe20000400000 */
[C---:B------:R-:W-:Y:S01]  /*7810*/  FMUL R16, R38.reuse, R20 ;  /* 0x0000001426107220 */ /* 0x040fe20000400000 */
[C---:B------:R-:W-:Y:S01]  /*7820*/  FMUL R17, R38.reuse, R21 ;  /* 0x0000001526117220 */ /* 0x040fe20000400000 */
[----:B------:R-:W-:Y:S01]  /*7830*/  F2FP.BF16.F32.PACK_AB R70, R13, R12 ;  /* 0x0000000c0d46723e */ /* 0x000fe200000010ff */
[----:B------:R-:W-:Y:S01]  /*7840*/  FFMA R14, R41, R45, R14 ;  /* 0x0000002d290e7223 */ /* 0x000fe2000000000e */
[----:B------:R-:W-:Y:S01]  /*7850*/  SHF.L.U32 R45, R65, 0x10, RZ ;  /* 0x00000010412d7819 */ /* 0x000fe200000006ff */
[----:B------:R1:W-:Y:S01]  /*7860*/  STSM.16.M88.4 [R97+0x2400], R52 ;  /* 0x0024003461007844 */ /* 0x0003e20000000200 */
[----:B------:R-:W-:Y:S01]  /*7870*/  FFMA R19, R41, R40, R19 ;  /* 0x0000002829137223 */ /* 0x000fe20000000013 */
[----:B------:R-:W-:Y:S01]  /*7880*/  LOP3.LUT R40, R65, 0xffff0000, RZ, 0xc0, !PT ;  /* 0xffff000041287812 */ /* 0x000fe200078ec0ff */
[----:B------:R-:W-:Y:S01]  /*7890*/  FFMA R16, R41, R43, R16 ;  /* 0x0000002b29107223 */ /* 0x000fe20000000010 */
[----:B------:R-:W-:Y:S01]  /*78a0*/  SHF.L.U32 R43, R67, 0x10, RZ ;  /* 0x00000010432b7819 */ /* 0x000fe200000006ff */
[----:B------:R-:W-:Y:S01]  /*78b0*/  FMUL R18, R38, R22 ;  /* 0x0000001626127220 */ /* 0x000fe20000400000 */
[----:B------:R-:W-:Y:S01]  /*78c0*/  F2FP.BF16.F32.PACK_AB R71, R19, R14 ;  /* 0x0000000e1347723e */ /* 0x000fe200000010ff */
[C---:B------:R-:W-:Y:S01]  /*78d0*/  FFMA R17, R41.reuse, R42, R17 ;  /* 0x0000002a29117223 */ /* 0x040fe20000000011 */
[----:B------:R-:W-:Y:S01]  /*78e0*/  SHF.L.U32 R42, R66, 0x10, RZ ;  /* 0x00000010422a7819 */ /* 0x000fe200000006ff */
[C---:B------:R-:W-:Y:S01]  /*78f0*/  FMUL R23, R38.reuse, R23 ;  /* 0x0000001726177220 */ /* 0x040fe20000400000 */
[----:B------:R-:W-:Y:S01]  /*7900*/  FMUL R20, R38, R24 ;  /* 0x0000001826147220 */ /* 0x000fe20000400000 */
[----:B------:R-:W-:Y:S01]  /*7910*/  FFMA R18, R41, R45, R18 ;  /* 0x0000002d29127223 */ /* 0x000fe20000000012 */
[----:B------:R-:W-:Y:S01]  /*7920*/  SHF.L.U32 R45, R75, 0x10, RZ ;  /* 0x000000104b2d7819 */ /* 0x000fe200000006ff */
[C---:B------:R-:W-:Y:S01]  /*7930*/  FFMA R23, R41.reuse, R40, R23 ;  /* 0x0000002829177223 */ /* 0x040fe20000000017 */
[----:B------:R-:W-:Y:S01]  /*7940*/  LOP3.LUT R40, R66, 0xffff0000, RZ, 0xc0, !PT ;  /* 0xffff000042287812 */ /* 0x000fe200078ec0ff */
[----:B------:R-:W-:Y:S01]  /*7950*/  FFMA R20, R41, R42, R20 ;  /* 0x0000002a29147223 */ /* 0x000fe20000000014 */
[----:B------:R-:W-:Y:S01]  /*7960*/  LOP3.LUT R42, R67, 0xffff0000, RZ, 0xc0, !PT ;  /* 0xffff0000432a7812 */ /* 0x000fe200078ec0ff */
[C---:B------:R-:W-:Y:S01]  /*7970*/  FMUL R21, R38.reuse, R25 ;  /* 0x0000001926157220 */ /* 0x040fe20000400000 */
[C---:B------:R-:W-:Y:S01]  /*7980*/  FMUL R22, R38.reuse, R26 ;  /* 0x0000001a26167220 */ /* 0x040fe20000400000 */
[C---:B------:R-:W-:Y:S01]  /*7990*/  FMUL R27, R38.reuse, R27 ;  /* 0x0000001b261b7220 */ /* 0x040fe20000400000 */
[----:B------:R-:W-:Y:S01]  /*79a0*/  FMUL R24, R38, R28 ;  /* 0x0000001c26187220 */ /* 0x000fe20000400000 */
[C---:B------:R-:W-:Y:S01]  /*79b0*/  FFMA R21, R41.reuse, R40, R21 ;  /* 0x0000002829157223 */ /* 0x040fe20000000015 */
[C---:B------:R-:W-:Y:S01]  /*79c0*/  SHF.L.U32 R40, R72.reuse, 0x10, RZ ;  /* 0x0000001048287819 */ /* 0x040fe200000006ff */
[----:B------:R-:W-:Y:S01]  /*79d0*/  FFMA R22, R41, R43, R22 ;  /* 0x0000002b29167223 */ /* 0x000fe20000000016 */
[----:B------:R-:W-:Y:S01]  /*79e0*/  SHF.L.U32 R43, R73, 0x10, RZ ;  /* 0x00000010492b7819 */ /* 0x000fe200000006ff */
[----:B------:R2:W-:Y:S01]  /*79f0*/  STSM.16.M88.4 [R96+0x2400], R68 ;  /* 0x0024004460007844 */ /* 0x0005e20000000200 */
[C---:B------:R-:W-:Y:S01]  /*7a00*/  FFMA R27, R41.reuse, R42, R27 ;  /* 0x0000002a291b7223 */ /* 0x040fe2000000001b */
[----:B------:R-:W-:Y:S01]  /*7a10*/  LOP3.LUT R42, R72, 0xffff0000, RZ, 0xc0, !PT ;  /* 0xffff0000482a7812 */ /* 0x000fe200078ec0ff */
[C---:B------:R-:W-:Y:S01]  /*7a20*/  FMUL R25, R38.reuse, R29 ;  /* 0x0000001d26197220 */ /* 0x040fe20000400000 */
[C---:B------:R-:W-:Y:S01]  /*7a30*/  FMUL R26, R38.reuse, R30 ;  /* 0x0000001e261a7220 */ /* 0x040fe20000400000 */
[----:B------:R-:W-:Y:S01]  /*7a40*/  FFMA R24, R41, R40, R24 ;  /* 0x0000002829187223 */ /* 0x000fe20000000018 */
[----:B------:R-:W-:Y:S01]  /*7a50*/  LOP3.LUT R40, R73, 0xffff0000, RZ, 0xc0, !PT ;  /* 0xffff000049287812 */ /* 0x000fe200078ec0ff */
[C---:B------:R-:W-:Y:S01]  /*7a60*/  FFMA R25, R41.reuse, R42, R25 ;  /* 0x0000002a29197223 */ /* 0x040fe20000000019 */
[C---:B------:R-:W-:Y:S01]  /*7a70*/  FFMA R26, R41.reuse, R43, R26 ;  /* 0x0000002b291a7223 */ /* 0x040fe2000000001a */
[----:B------:R-:W-:Y:S01]  /*7a80*/  FMUL R31, R38, R31 ;  /* 0x0000001f261f7220 */ /* 0x000fe20000400000 */
[----:B------:R-:W-:Y:S01]  /*7a90*/  SHF.L.U32 R43, R74, 0x10, RZ ;  /* 0x000000104a2b7819 */ /* 0x000fe200000006ff */
[----:B------:R-:W-:Y:S01]  /*7aa0*/  FMUL R28, R38, R32 ;  /* 0x00000020261c7220 */ /* 0x000fe20000400000 */
[----:B------:R-:W-:Y:S01]  /*7ab0*/  LOP3.LUT R42, R74, 0xffff0000, RZ, 0xc0, !PT ;  /* 0xffff00004a2a7812 */ /* 0x000fe200078ec0ff */
[C---:B------:R-:W-:Y:S01]  /*7ac0*/  FMUL R29, R38.reuse, R33 ;  /* 0x00000021261d7220 */ /* 0x040fe20000400000 */
[C---:B------:R-:W-:Y:S01]  /*7ad0*/  FMUL R30, R38.reuse, R34 ;  /* 0x00000022261e7220 */ /* 0x040fe20000400000 */
[C---:B------:R-:W-:Y:S01]  /*7ae0*/  FFMA R31, R41.reuse, R40, R31 ;  /* 0x00000028291f7223 */ /* 0x040fe2000000001f */
[----:B------:R-:W-:Y:S01]  /*7af0*/  FMUL R35, R38, R35 ;  /* 0x0000002326237220 */ /* 0x000fe20000400000 */
[C---:B------:R-:W-:Y:S01]  /*7b00*/  FFMA R28, R41.reuse, R43, R28 ;  /* 0x0000002b291c7223 */ /* 0x040fe2000000001c */
[C---:B------:R-:W-:Y:S01]  /*7b10*/  FFMA R29, R41.reuse, R42, R29 ;  /* 0x0000002a291d7223 */ /* 0x040fe2000000001d */
[C---:B------:R-:W-:Y:S01]  /*7b20*/  FFMA R30, R41.reuse, R45, R30 ;  /* 0x0000002d291e7223 */ /* 0x040fe2000000001e */
[----:B------:R-:W-:Y:S01]  /*7b30*/  FFMA R35, R41, R44, R35 ;  /* 0x0000002c29237223 */ /* 0x000fe20000000023 */
[----:B-1----:R-:W-:Y:S02]  /*7b40*/  F2FP.BF16.F32.PACK_AB R52, R17, R16 ;  /* 0x000000101134723e */ /* 0x002fe400000010ff */
[----:B------:R-:W-:Y:S02]  /*7b50*/  F2FP.BF16.F32.PACK_AB R53, R23, R18 ;  /* 0x000000121735723e */ /* 0x000fe400000010ff */
[----:B------:R-:W-:Y:S02]  /*7b60*/  F2FP.BF16.F32.PACK_AB R54, R21, R20 ;  /* 0x000000141536723e */ /* 0x000fe400000010ff */
[----:B------:R-:W-:Y:S02]  /*7b70*/  F2FP.BF16.F32.PACK_AB R55, R27, R22 ;  /* 0x000000161b37723e */ /* 0x000fe400000010ff */
[----:B------:R-:W-:Y:S02]  /*7b80*/  F2FP.BF16.F32.PACK_AB R104, R25, R24 ;  /* 0x000000181968723e */ /* 0x000fe400000010ff */
[----:B------:R-:W-:Y:S01]  /*7b90*/  F2FP.BF16.F32.PACK_AB R105, R31, R26 ;  /* 0x0000001a1f69723e */ /* 0x000fe200000010ff */
[----:B------:R2:W-:Y:S01]  /*7ba0*/  STSM.16.M88.4 [R99+0x2000], R52 ;  /* 0x0020003463007844 */ /* 0x0005e20000000200 */
[----:B------:R-:W-:Y:S02]  /*7bb0*/  F2FP.BF16.F32.PACK_AB R106, R29, R28 ;  /* 0x0000001c1d6a723e */ /* 0x000fe400000010ff */
[----:B------:R-:W-:Y:S05]  /*7bc0*/  F2FP.BF16.F32.PACK_AB R107, R35, R30 ;  /* 0x0000001e236b723e */ /* 0x000fea00000010ff */
[----:B------:R2:W-:Y:S01]  /*7bd0*/  STSM.16.M88.4 [R100+0x2000], R104 ;  /* 0x0020006864007844 */ /* 0x0005e20000000200 */
[----:B------:R-:W-:Y:S01]  /*7be0*/  @!PT LDS RZ, [RZ] ;  /* 0x00000000fffff984 */ /* 0x000fe20000000800 */
[----:B------:R-:W-:Y:S01]  /*7bf0*/  @!PT LDS RZ, [RZ] ;  /* 0x00000000fffff984 */ /* 0x000fe20000000800 */
[----:B------:R-:W-:Y:S01]  /*7c00*/  @!PT LDS RZ, [RZ] ;  /* 0x00000000fffff984 */ /* 0x000fe20000000800 */
[----:B------:R-:W-:Y:S01]  /*7c10*/  @!PT LDS RZ, [RZ] ;  /* 0x00000000fffff984 */ /* 0x000fe20000000800 */
[----:B------:R1:W-:Y:S07]  /*7c20*/  MEMBAR.ALL.CTA ;  /* 0x0000000000007992 */ /* 0x0003ee0000008000 */
[----:B-1----:R-:W1:Y:S02]  /*7c30*/  FENCE.VIEW.ASYNC.S ;  /* 0x00000000000073c6 */ /* 0x002e640000000000 */
[----:B-1----:R-:W-:Y:S06]  /*7c40*/  BAR.SYNC.DEFER_BLOCKING 0x1, 0x80 ;  /* 0x0042000000007b1d */ /* 0x002fec0000010000 */
[----:B------:R-:W-:Y:S05]  /*7c50*/  @P0 BRA `(.L_x_121) ;  /* 0x0000000000280947 */ /* 0x000fea0003800000 */
[----:B------:R-:W1:Y:S01]  /*7c60*/  LDCU.64 UR6, c[0x0][0x348] ;  /* 0x00006900ff0677ac */ /* 0x000e620008000a00 */
[----:B------:R-:W-:Y:S02]  /*7c70*/  UIADD3 UR9, UPT, UPT, UR49, 0x40, URZ ;  /* 0x0000004031097890 */ /* 0x000fe4000fffe0ff */
[----:B------:R-:W-:Y:S01]  /*7c80*/  UIADD3 UR8, UPT, UPT, UR44, 0x2400, URZ ;  /* 0x000024002c087890 */ /* 0x000fe2000fffe0ff */
[----:B------:R-:W-:Y:S01]  /*7c90*/  UMOV UR10, UR50 ;  /* 0x00000032000a7c82 */ /* 0x000fe20008000000 */
[----:B------:R-:W-:Y:S01]  /*7ca0*/  UMOV UR11, UR36 ;  /* 0x00000024000b7c82 */ /* 0x000fe20008000000 */
[----:B-1----:R-:W-:Y:S04]  /*7cb0*/  UIADD3 UR4, UP0, UPT, UR6, 0x680, URZ ;  /* 0x0000068006047890 */ /* 0x002fe8000ff1e0ff */
[----:B------:R-:W-:Y:S09]  /*7cc0*/  UIADD3.X UR5, UPT, UPT, URZ, UR7, URZ, UP0, !UPT ;  /* 0x00000007ff057290 */ /* 0x000ff200087fe4ff */
[----:B------:R1:W-:Y:S01]  /*7cd0*/  UTMASTG.3D [UR8], [UR4] ;  /* 0x00000008040073b5 */ /* 0x0003e20008010000 */
[----:B------:R0:W-:Y:S01]  /*7ce0*/  UTMACMDFLUSH ;  /* 0x00000000000079b7 */ /* 0x0001e20000000000 */
[----:B-1----:R-:W-:Y:S04]  /*7cf0*/  DEPBAR.LE SB0, 0x1 ;  /* 0x000080400000791a */ /* 0x002fe80000000000 */
.L_x_121:
[----:B------:R-:W-:Y:S05]  /*7d00*/  BSYNC.RECONVERGENT B0 ;  /* 0x0000000000007941 */ /* 0x000fea0003800200 */
.L_x_120:
[----:B------:R-:W-:Y:S01]  /*7d10*/  BAR.SYNC.DEFER_BLOCKING 0x1, 0x80 ;  /* 0x0042000000007b1d */ /* 0x000fe20000010000 */
[----:B------:R-:W-:Y:S04]  /*7d20*/  UIADD3 UR4, UPT, UPT, UR46, 0x1, URZ ;  /* 0x000000012e047890 */ /* 0x000fe8000fffe0ff */
[----:B------:R-:W-:Y:S04]  /*7d30*/  UISETP.NE.AND UP0, UPT, UR4, 0x4, UPT ;  /* 0x000000040400788c */ /* 0x000fe8000bf05270 */
[----:B------:R-:W-:Y:S01]  /*7d40*/  USEL UR45, UR4, URZ, UP0 ;  /* 0x000000ff042d7287 */ /* 0x000fe20008000000 */
[----:B------:R1:W-:Y:S01]  /*7d50*/  @P6 SYNCS.ARRIVE.TRANS64.RED.A1T0 RZ, [R102+URZ], RZ ;  /* 0x000000ff66ff69a7 */ /* 0x0003e200081004ff */
[----:B------:R-:W-:Y:S01]  /*7d60*/  BSSY B1, `(.L_x_122) ;  /* 0x0000018000017945 */ /* 0x000fe20003800000 */
[----:B------:R-:W3:Y:S02]  /*7d70*/  @P6 SYNCS.PHASECHK.TRANS64.TRYWAIT P0, [R63+URZ+0x90], R108 ;  /* 0x0000906c3f0065a7 */ /* 0x000ee400080011ff */
[----:B---3--:R-:W-:Y:S01]  /*7d80*/  @P6 SEL R60, RZ, 0x1, !P0 ;  /* 0x00000001ff3c6807 */ /* 0x008fe20004000000 */
[----:B-1----:R-:W-:Y:S06]  /*7d90*/  @!P6 BRA `(.L_x_123) ;  /* 0x000000000050e947 */ /* 0x002fec0003800000 */
        /* <DEDUP_REMOVED lines=8> */
[----:B------:R-:W-:Y:S04]  /*7e20*/  SHF.L.U32 R4, R91, 0x1f, RZ ;  /* 0x0000001f5b047819 */ /* 0x000fe800000006ff */
[----:B------:R-:W1:Y:S02]  /*7e30*/  SYNCS.PHASECHK.TRANS64.TRYWAIT P0, [R63+URZ+0x90], R4 ;  /* 0x000090043f0075a7 */ /* 0x000e6400080011ff */
[----:B-1----:R-:W-:Y:S05]  /*7e40*/  @!P0 BRA `(.L_x_126) ;  /* 0x0000002400fc8947 */ /* 0x002fea0003800000 */
.L_x_125:
[----:B------:R-:W-:Y:S05]  /*7e50*/  BSYNC B0 ;  /* 0x0000000000007941 */ /* 0x000fea0003800000 */
.L_x_124:
[----:B------:R-:W-:Y:S02]  /*7e60*/  ISETP.NE.AND P0, PT, R61, RZ, PT ;  /* 0x000000ff3d00720c */ /* 0x000fe40003f05270 */
[----:B------:R-:W-:Y:S11]  /*7e70*/  IADD3 R46, PT, PT, R46, 0x1, RZ ;  /* 0x000000012e2e7810 */ /* 0x000ff60007ffe0ff */
[----:B-1----:R-:W-:Y:S01]  /*7e80*/  @P0 IMAD.IADD R4, R92, 0x1, R3 ;  /* 0x000000015c040824 */ /* 0x002fe200078e0203 */
[----:B------:R-:W-:Y:S05]  /*7e90*/  @P0 WARPSYNC.ALL ;  /* 0x0000000000000948 */ /* 0x000fea0003800000 */
[----:B------:R1:W3:Y:S04]  /*7ea0*/  @P0 LDSM.16.M88.4 R48, [R2+UR44+0x400] ;  /* 0x0004002c0230083b */ /* 0x0002e80008000200 */
[----:B------:R1:W4:Y:S04]  /*7eb0*/  @P0 LDSM.16.M88.4 R56, [R0+0x400] ;  /* 0x000400000038083b */ /* 0x0003280000000200 */
[----:B------:R1:W1:Y:S04]  /*7ec0*/  @P0 LDSM.16.M88.4 R64, [R3+0x400] ;  /* 0x000400000340083b */ /* 0x0002680000000200 */
[----:B------:R1:W1:Y:S02]  /*7ed0*/  @P0 LDSM.16.M88.4 R72, [R4+0x400] ;  /* 0x000400000448083b */ /* 0x0002640000000200 */
.L_x_123:
[----:B------:R-:W-:Y:S05]  /*7ee0*/  BSYNC B1 ;  /* 0x0000000000017941 */ /* 0x000fea0003800000 */
.L_x_122:
[----:B-1----:R-:W-:Y:S05]  /*7ef0*/  VIADD R3, R39, 0x80 ;  /* 0x0000008027037836 */ /* 0x002fea0000000000 */
[----:B------:R-:W-:Y:S04]  /*7f00*/  SHF.R.U32.HI R3, RZ, 0x15, R3 ;  /* 0x00000015ff037819 */ /* 0x000fe80000011603 */
[----:B------:R-:W-:Y:S11]  /*7f10*/  LOP3.LUT P0, RZ, R3, 0x3, R82, 0x48, !PT ;  /* 0x0000000303ff7812 */ /* 0x000ff60007804852 */
[----:B------:R-:W-:Y:S02]  /*7f20*/  @!UPT UIADD3 URZ, UPT, UPT, URZ, URZ, URZ ;  /* 0x000000fffffff290 */ /* 0x000fe4000fffe0ff */
[----:B------:R-:W-:Y:S05]  /*7f30*/  @!P0 BRA `(.L_x_127) ;  /* 0x0000000000408947 */ /* 0x000fea0003800000 */
[----:B------:R-:W1:Y:S01]  /*7f40*/  LDCU.64 UR8, c[0x4][0x70] ;  /* 0x01000e00ff0877ac */ /* 0x000e620008000a00 */
[----:B------:R-:W-:Y:S01]  /*7f50*/  MOV R3, 0x0 ;  /* 0x0000000000037802 */ /* 0x000fe20000000f00 */
[----:B------:R-:W-:Y:S02]  /*7f60*/  HFMA2 R12, -RZ, RZ, 0, 5.9604644775390625e-08 ;  /* 0x00000001ff0c7431 */ /* 0x000fe400000001ff */
[----:B------:R-:W-:Y:S02]  /*7f70*/  IMAD.MOV.U32 R8, RZ, RZ, 0x192 ;  /* 0x00000192ff087424 */ /* 0x000fe400078e00ff */
[----:B------:R-:W-:Y:S01]  /*7f80*/  IMAD.MOV.U32 R13, RZ, RZ, RZ ;  /* 0x000000ffff0d7224 */ /* 0x000fe200078e00ff */
[----:B------:R-:W5:Y:S01]  /*7f90*/  LDCU.64 UR6, c[0x4][0x78] ;  /* 0x01000f00ff0677ac */ /* 0x000f620008000a00 */
[----:B------:R-:W2:Y:S01]  /*7fa0*/  LDC.64 R2, c[0x4][R3] ;  /* 0x0100000003027b82 */ /* 0x000ea20000000a00 */
[----:B------:R-:W3:Y:S01]  /*7fb0*/  LDCU.64 UR4, c[0x4][0x10] ;  /* 0x01000200ff0477ac */ /* 0x000ee20008000a00 */
[----:B-1----:R-:W-:Y:S01]  /*7fc0*/  MOV R5, UR9 ;  /* 0x0000000900057c02 */ /* 0x002fe20008000f00 */
[----:B------:R-:W-:Y:S01]  /*7fd0*/  IMAD.U32 R4, RZ, RZ, UR8 ;  /* 0x00000008ff047e24 */ /* 0x000fe2000f8e00ff */
[----:B-----5:R-:W-:Y:S01]  /*7fe0*/  MOV R7, UR7 ;  /* 0x0000000700077c02 */ /* 0x020fe20008000f00 */
[----:B------:R-:W-:Y:S01]  /*7ff0*/  IMAD.U32 R6, RZ, RZ, UR6 ;  /* 0x00000006ff067e24 */ /* 0x000fe2000f8e00ff */
[----:B---3--:R-:W-:Y:S01]  /*8000*/  MOV R11, UR5 ;  /* 0x00000005000b7c02 */ /* 0x008fe20008000f00 */
[----:B------:R-:W-:Y:S02]  /*8010*/  IMAD.U32 R10, RZ, RZ, UR4 ;  /* 0x00000004ff0a7e24 */ /* 0x000fe4000f8e00ff */
[----:B------:R-:W-:Y:S07]  /*8020*/  LEPC R20, `(.L_x_127) ;  /* 0x000000001014794e */ /* 0x000fee0000000000 */
[----:B--2-4-:R-:W-:Y:S05]  /*8030*/  CALL.ABS.NOINC R2 ;  /* 0x0000000002007343 */ /* 0x014fea0003c00000 */
.L_x_127:
[C---:B---3--:R-:W-:Y:S01]  /*8040*/  SHF.L.U32 R40, R48.reuse, 0x10, RZ ;  /* 0x0000001030287819 */ /* 0x048fe200000006ff */
[----:B------:R-:W-:Y:S05]  /*8050*/  WARPSYNC.ALL ;  /* 0x0000000000007948 */ /* 0x000fea0003800000 */
[----:B------:R-:W-:Y:S01]  /*8060*/  R2UR UR4, R39 ;  /* 0x00000000270472ca */ /* 0x000fe200000e0000 */
[----:B------:R-:W-:Y:S01]  /*8070*/  BSSY.RECONVERGENT B0, `(.L_x_128) ;  /* 0x000008f000007945 */ /* 0x000fe20003800200 */
[----:B------:R-:W-:Y:S02]  /*8080*/  LOP3.LUT R43, R48, 0xffff0000, RZ, 0xc0, !PT ;  /* 0xffff0000302b7812 */ /* 0x000fe400078ec0ff */
[----:B------:R-:W-:Y:S02]  /*8090*/  SHF.L.U32 R42, R49, 0x10, RZ ;  /* 0x00000010312a7819 */ /* 0x000fe400000006ff */
[C---:B------:R-:W-:Y:S02]  /*80a0*/  SHF.L.U32 R45, R51.reuse, 0x10, RZ ;  /* 0x00000010332d7819 */ /* 0x040fe400000006ff */
[----:B------:R-:W-:Y:S02]  /*80b0*/  LOP3.LUT R44, R51, 0xffff0000, RZ, 0xc0, !PT ;  /* 0xffff0000332c7812 */ /* 0x000fe400078ec0ff */
[----:B------:R-:W-:Y:S02]  /*80c0*/  ISETP.NE.AND P6, PT, R95, RZ, PT ;  /* 0x000000ff5f00720c */ /* 0x000fe40003fc5270 */
[----:B------:R-:W-:Y:S01]  /*80d0*/  ISETP.NE.AND P0, PT, R94, RZ, PT ;  /* 0x000000ff5e00720c */ /* 0x000fe20003f05270 */
[----:B------:R-:W1:Y:S01]  /*80e0*/  LDTM.16dp256bit.x8 R4, tmem[UR4+0x80] ;  /* 0x00008004000479ee */ /* 0x000e6200081a0000 */
[----:B------:R-:W-:Y:S02]  /*80f0*/  MOV R63, UR45 ;  /* 0x0000002d003f7c02 */ /* 0x000fe40008000f00 */
[----:B------:R-:W-:Y:S07]  /*8100*/  LEA R108, R46, UR44, 0x3 ;  /* 0x0000002c2e6c7c11 */ /* 0x000fee000f8e18ff */
[----:B------:R-:W-:Y:S04]  /*8110*/  @P6 LEA R63, R63, UR44, 0x3 ;  /* 0x0000002c3f3f6c11 */ /* 0x000fe8000f8e18ff */
[----:B------:R-:W-:Y:S02]  /*8120*/  @P6 IADD3 R102, PT, PT, R63, 0xb0, RZ ;  /* 0x000000b03f666810 */ /* 0x000fe40007ffe0ff */
[----:B------:R-:W-:Y:S02]  /*8130*/  @P6 SHF.L.U32 R63, R91, 0x1f, RZ ;  /* 0x0000001f5b3f6819 */ /* 0x000fe400000006ff */
[----:B------:R-:W-:Y:S01]  /*8140*/  @P6 PRMT R102, R101, 0x654, R102 ;  /* 0x0000065465666816 */ /* 0x000fe20000000066 */
[C---:B-1----:R-:W-:Y:S01]  /*8150*/  FMUL R0, R38.reuse, R4 ;  /* 0x0000000426007220 */ /* 0x042fe20000400000 */
[C---:B------:R-:W-:Y:S01]  /*8160*/  FMUL R2, R38.reuse, R5 ;  /* 0x0000000526027220 */ /* 0x040fe20000400000 */
[C---:B------:R-:W-:Y:S01]  /*8170*/  FMUL R3, R38.reuse, R6 ;  /* 0x0000000626037220 */ /* 0x040fe20000400000 */
        /* <DEDUP_REMOVED lines=8> */
[----:B--2---:R-:W-:Y:S01]  /*8200*/  F2FP.BF16.F32.PACK_AB R68, R2, R0 ;  /* 0x000000000244723e */ /* 0x004fe200000010ff */
[----:B------:R-:W-:Y:S01]  /*8210*/  FMUL R5, R38, R9 ;  /* 0x0000000926057220 */ /* 0x000fe20000400000 */
[C---:B------:R-:W-:Y:S01]  /*8220*/  FFMA R7, R41.reuse, R40, R7 ;  /* 0x0000002829077223 */ /* 0x040fe20000000007 */
[----:B----4-:R-:W-:Y:S01]  /*8230*/  SHF.L.U32 R40, R56, 0x10, RZ ;  /* 0x0000001038287819 */ /* 0x010fe200000006ff */
[C---:B------:R-:W-:Y:S01]  /*8240*/  FMUL R6, R38.reuse, R10 ;  /* 0x0000000a26067220 */ /* 0x040fe20000400000 */
[C---:B------:R-:W-:Y:S01]  /*8250*/  FMUL R11, R38.reuse, R11 ;  /* 0x0000000b260b7220 */ /* 0x040fe20000400000 */
[----:B------:R-:W-:Y:S01]  /*8260*/  FFMA R4, R41, R43, R4 ;  /* 0x0000002b29047223 */ /* 0x000fe20000000004 */
[----:B------:R-:W-:Y:S01]  /*8270*/  SHF.L.U32 R43, R57, 0x10, RZ ;  /* 0x00000010392b7819 */ /* 0x000fe200000006ff */
[----:B------:R-:W-:Y:S01]  /*8280*/  FMUL R8, R38, R12 ;  /* 0x0000000c26087220 */ /* 0x000fe20000400000 */
[----:B------:R-:W-:Y:S01]  /*8290*/  F2FP.BF16.F32.PACK_AB R69, R7, R3 ;  /* 0x000000030745723e */ /* 0x000fe200000010ff */
[C---:B------:R-:W-:Y:S01]  /*82a0*/  FFMA R5, R41.reuse, R42, R5 ;  /* 0x0000002a29057223 */ /* 0x040fe20000000005 */
[----:B------:R-:W-:Y:S01]  /*82b0*/  LOP3.LUT R42, R56, 0xffff0000, RZ, 0xc0, !PT ;  /* 0xffff0000382a7812 */ /* 0x000fe200078ec0ff */
[----:B------:R-:W-:Y:S01]  /*82c0*/  FFMA R6, R41, R45, R6 ;  /* 0x0000002d29067223 */ /* 0x000fe20000000006 */
[----:B------:R-:W-:Y:S01]  /*82d0*/  SHF.L.U32 R45, R65, 0x10, RZ ;  /* 0x00000010412d7819 */ /* 0x000fe200000006ff */
[----:B------:R-:W-:Y:S01]  /*82e0*/  FFMA R11, R41, R44, R11 ;  /* 0x0000002c290b7223 */ /* 0x000fe2000000000b */
[----:B------:R-:W-:Y:S01]  /*82f0*/  F2FP.BF16.F32.PACK_AB R70, R5, R4 ;  /* 0x000000040546723e */ /* 0x000fe200000010ff */
[----:B------:R-:W-:Y:S01]  /*8300*/  FFMA R8, R41, R40, R8 ;  /* 0x0000002829087223 */ /* 0x000fe20000000008 */
[----:B------:R-:W-:Y:S01]  /*8310*/  LOP3.LUT R40, R57, 0xffff0000, RZ, 0xc0, !PT ;  /* 0xffff000039287812 */ /* 0x000fe200078ec0ff */
[C---:B------:R-:W-:Y:S01]  /*8320*/  FMUL R9, R38.reuse, R13 ;  /* 0x0000000d26097220 */ /* 0x040fe20000400000 */
[----:B------:R-:W-:Y:S01]  /*8330*/  F2FP.BF16.F32.PACK_AB R71, R11, R6 ;  /* 0x000000060b47723e */ /* 0x000fe200000010ff */
[C---:B------:R-:W-:Y:S01]  /*8340*/  FMUL R10, R38.reuse, R14 ;  /* 0x0000000e260a7220 */ /* 0x040fe20000400000 */
[----:B------:R-:W-:Y:S01]  /*8350*/  LOP3.LUT R44, R75, 0xffff0000, RZ, 0xc0, !PT ;  /* 0xffff00004b2c7812 */ /* 0x000fe200078ec0ff */
[----:B------:R-:W-:Y:S01]  /*8360*/  FMUL R15, R38, R15 ;  /* 0x0000000f260f7220 */ /* 0x000fe20000400000 */
        /* <DEDUP_REMOVED lines=8> */
[----:B------:R-:W-:Y:S01]  /*83f0*/  FMUL R13, R38, R17 ;  /* 0x00000011260d7220 */ /* 0x000fe20000400000 */
[----:B------:R-:W-:Y:S01]  /*8400*/  F2FP.BF16.F32.PACK_AB R53, R15, R10 ;  /* 0x0000000a0f35723e */ /* 0x000fe200000010ff */
[C---:B------:R-:W-:Y:S01]  /*8410*/  FFMA R12, R41.reuse, R42, R12 ;  /* 0x0000002a290c7223 */ /* 0x040fe2000000000c */
[----:B------:R-:W-:Y:S01]  /*8420*/  LOP3.LUT R42, R64, 0xffff0000, RZ, 0xc0, !PT ;  /* 0xffff0000402a7812 */ /* 0x000fe200078ec0ff */
[C---:B------:R-:W-:Y:S01]  /*8430*/  FMUL R14, R38.reuse, R18 ;  /* 0x00000012260e7220 */ /* 0x040fe20000400000 */
[----:B------:R-:W-:Y:S01]  /*8440*/  FFMA R13, R41, R40, R13 ;  /* 0x00000028290d7223 */ /* 0x000fe2000000000d */
[----:B------:R-:W-:Y:S01]  /*8450*/  LOP3.LUT R40, R59, 0xffff0000, RZ, 0xc0, !PT ;  /* 0xffff00003b287812 */ /* 0x000fe200078ec0ff */
[----:B------:R-:W-:Y:S01]  /*8460*/  FMUL R19, R38, R19 ;  /* 0x0000001326137220 */ /* 0x000fe20000400000 */
[----:B------:R-:W-:Y:S01]  /*8470*/  FFMA R14, R41, R43, R14 ;  /* 0x0000002b290e7223 */ /* 0x000fe2000000000e */
[----:B------:R-:W-:Y:S01]  /*8480*/  SHF.L.U32 R43, R64, 0x10, RZ ;  /* 0x00000010402b7819 */ /* 0x000fe200000006ff */
[C---:B------:R-:W-:Y:S01]  /*8490*/  FMUL R16, R38.reuse, R20 ;  /* 0x0000001426107220 */ /* 0x040fe20000400000 */
[----:B------:R-:W-:Y:S01]  /*84a0*/  F2FP.BF16.F32.PACK_AB R54, R13, R12 ;  /* 0x0000000c0d36723e */ /* 0x000fe200000010ff */
[----:B------:R1:W-:Y:S01]  /*84b0*/  STSM.16.M88.4 [R97+0x4400], R68 ;  /* 0x0044004461007844 */ /* 0x0003e20000000200 */
        /* <DEDUP_REMOVED lines=24> */
[----:B------:R2:W-:Y:S01]  /*8640*/  STSM.16.M88.4 [R96+0x4400], R52 ;  /* 0x0044003460007844 */ /* 0x0005e20000000200 */
[----:B------:R-:W-:Y:S01]  /*8650*/  FFMA R27, R41, R42, R27 ;  /* 0x0000002a291b7223 */ /* 0x000fe2000000001b */
[----:B------:R-:W-:Y:S01]  /*8660*/  LOP3.LUT R42, R72, 0xffff0000, RZ, 0xc0, !PT ;  /* 0xffff0000482a7812 */ /* 0x000fe200078ec0ff */
[C---:B------:R-:W-:Y:S01]  /*8670*/  FMUL R24, R38.reuse, R28 ;  /* 0x0000001c26187220 */ /* 0x040fe20000400000 */
[C---:B------:R-:W-:Y:S01]  /*8680*/  FMUL R25, R38.reuse, R29 ;  /* 0x0000001d26197220 */ /* 0x040fe20000400000 */
[C---:B------:R-:W-:Y:S01]  /*8690*/  FMUL R26, R38.reuse, R30 ;  /* 0x0000001e261a7220 */ /* 0x040fe20000400000 */
[----:B-1----:R-:W-:Y:S01]  /*86a0*/  F2FP.BF16.F32.PACK_AB R68, R17, R16 ;  /* 0x000000101144723e */ /* 0x002fe200000010ff */
[C---:B------:R-:W-:Y:S01]  /*86b0*/  FFMA R24, R41.reuse, R40, R24 ;  /* 0x0000002829187223 */ /* 0x040fe20000000018 */
[C---:B------:R-:W-:Y:S01]  /*86c0*/  FFMA R25, R41.reuse, R42, R25 ;  /* 0x0000002a29197223 */ /* 0x040fe20000000019 */
[----:B------:R-:W-:Y:S01]  /*86d0*/  FFMA R26, R41, R43, R26 ;  /* 0x0000002b291a7223 */ /* 0x000fe2000000001a */
[----:B------:R-:W-:Y:S01]  /*86e0*/  LOP3.LUT R40, R73, 0xffff0000, RZ, 0xc0, !PT ;  /* 0xffff000049287812 */ /* 0x000fe200078ec0ff */
        /* <DEDUP_REMOVED lines=39> */
.L_x_129:
[----:B------:R-:W-:Y:S05]  /*8960*/  BSYNC.RECONVERGENT B0 ;  /* 0x0000000000007941 */ /* 0x000fea0003800200 */
.L_x_128:
        /* <DEDUP_REMOVED lines=20> */
.L_x_133:
[----:B------:R-:W-:Y:S05]  /*8ab0*/  BSYNC B0 ;  /* 0x0000000000007941 */ /* 0x000fea0003800000 */
.L_x_132:
[----:B------:R-:W-:Y:S11]  /*8ac0*/  ISETP.NE.AND P0, PT, R61, RZ, PT ;  /* 0x000000ff3d00720c */ /* 0x000ff60003f05270 */
[----:B------:R-:W-:Y:S02]  /*8ad0*/  @!UPT UIADD3 URZ, UPT, UPT, URZ, URZ, URZ ;  /* 0x000000fffffff290 */ /* 0x000fe4000fffe0ff */
[----:B------:R-:W-:Y:S01]  /*8ae0*/  @P0 IADD3 R2, PT, PT, R92, R5, RZ ;  /* 0x000000055c020210 */ /* 0x000fe20007ffe0ff */
[----:B------:R-:W-:Y:S05]  /*8af0*/  @P0 WARPSYNC.ALL ;  /* 0x0000000000000948 */ /* 0x000fea0003800000 */
[----:B------:R3:W4:Y:S04]  /*8b00*/  @P0 LDSM.16.M88.4 R48, [R46+UR44+0x400] ;  /* 0x0004002c2e30083b */ /* 0x0007280008000200 */
[----:B------:R3:W1:Y:S04]  /*8b10*/  @P0 LDSM.16.M88.4 R56, [R0+0x400] ;  /* 0x000400000038083b */ /* 0x0006680000000200 */
[----:B------:R3:W1:Y:S04]  /*8b20*/  @P0 LDSM.16.M88.4 R64, [R5+0x400] ;  /* 0x000400000540083b */ /* 0x0006680000000200 */
[----:B------:R3:W1:Y:S02]  /*8b30*/  @P0 LDSM.16.M88.4 R72, [R2+0x400] ;  /* 0x000400000248083b */ /* 0x0006640000000200 */
.L_x_131:
[----:B------:R-:W-:Y:S05]  /*8b40*/  BSYNC B1 ;  /* 0x0000000000017941 */ /* 0x000fea0003800000 */
.L_x_130:
        /* <DEDUP_REMOVED lines=11> */
[----:B---3--:R-:W3:Y:S01]  /*8c00*/  LDC.64 R2, c[0x4][R3] ;  /* 0x0100000003027b82 */ /* 0x008ee20000000a00 */
[----:B------:R-:W2:Y:S01]  /*8c10*/  LDCU.64 UR4, c[0x4][0x10] ;  /* 0x01000200ff0477ac */ /* 0x000ea20008000a00 */
[----:B-1----:R-:W-:Y:S01]  /*8c20*/  MOV R5, UR9 ;  /* 0x0000000900057c02 */ /* 0x002fe20008000f00 */
[----:B------:R-:W-:Y:S01]  /*8c30*/  IMAD.U32 R4, RZ, RZ, UR8 ;  /* 0x00000008ff047e24 */ /* 0x000fe2000f8e00ff */
[----:B-----5:R-:W-:Y:S01]  /*8c40*/  MOV R7, UR7 ;  /* 0x0000000700077c02 */ /* 0x020fe20008000f00 */
[----:B------:R-:W-:Y:S01]  /*8c50*/  IMAD.U32 R6, RZ, RZ, UR6 ;  /* 0x00000006ff067e24 */ /* 0x000fe2000f8e00ff */
[----:B--2---:R-:W-:Y:S01]  /*8c60*/  MOV R11, UR5 ;  /* 0x00000005000b7c02 */ /* 0x004fe20008000f00 */
[----:B------:R-:W-:Y:S02]  /*8c70*/  IMAD.U32 R10, RZ, RZ, UR4 ;  /* 0x00000004ff0a7e24 */ /* 0x000fe4000f8e00ff */
[----:B------:R-:W-:Y:S07]  /*8c80*/  LEPC R20, `(.L_x_135) ;  /* 0x000000001014794e */ /* 0x000fee0000000000 */
[----:B---34-:R-:W-:Y:S05]  /*8c90*/  CALL.ABS.NOINC R2 ;  /* 0x0000000002007343 */ /* 0x018fea0003c00000 */
.L_x_135:
[----:B------:R-:W-:Y:S01]  /*8ca0*/  ISETP.NE.AND P0, PT, R94, RZ, PT ;  /* 0x000000ff5e00720c */ /* 0x000fe20003f05270 */
[----:B------:R-:W-:Y:S05]  /*8cb0*/  WARPSYNC.ALL ;  /* 0x0000000000007948 */ /* 0x000fea0003800000 */
[----:B------:R-:W-:Y:S01]  /*8cc0*/  R2UR UR4, R39 ;  /* 0x00000000270472ca */ /* 0x000fe200000e0000 */
[----:B------:R-:W1:Y:S01]  /*8cd0*/  S2UR UR6, SR_CgaCtaId ;  /* 0x00000000000679c3 */ /* 0x000e620000008800 */
[C---:B----4-:R-:W-:Y:S01]  /*8ce0*/  SHF.L.U32 R40, R48.reuse, 0x10, RZ ;  /* 0x0000001030287819 */ /* 0x050fe200000006ff */
[----:B------:R-:W-:Y:S01]  /*8cf0*/  BSSY.RECONVERGENT B0, `(.L_x_136) ;  /* 0x000008c000007945 */ /* 0x000fe20003800200 */
[----:B------:R-:W-:Y:S02]  /*8d00*/  LOP3.LUT R42, R48, 0xffff0000, RZ, 0xc0, !PT ;  /* 0xffff0000302a7812 */ /* 0x000fe400078ec0ff */
[C---:B------:R-:W-:Y:S02]  /*8d10*/  SHF.L.U32 R43, R49.reuse, 0x10, RZ ;  /* 0x00000010312b7819 */ /* 0x040fe400000006ff */
[----:B------:R-:W-:Y:S02]  /*8d20*/  LOP3.LUT R44, R49, 0xffff0000, RZ, 0xc0, !PT ;  /* 0xffff0000312c7812 */ /* 0x000fe400078ec0ff */
[C---:B------:R-:W-:Y:S02]  /*8d30*/  SHF.L.U32 R45, R50.reuse, 0x10, RZ ;  /* 0x00000010322d7819 */ /* 0x040fe400000006ff */
[----:B---3--:R-:W-:Y:S01]  /*8d40*/  LOP3.LUT R46, R50, 0xffff0000, RZ, 0xc0, !PT ;  /* 0xffff0000322e7812 */ /* 0x008fe200078ec0ff */
[----:B------:R-:W3:Y:S01]  /*8d50*/  LDTM.16dp256bit.x8 R4, tmem[UR4+0xc0] ;  /* 0x0000c004000479ee */ /* 0x000ee200081a0000 */
[C---:B------:R-:W-:Y:S01]  /*8d60*/  SHF.L.U32 R47, R51.reuse, 0x10, RZ ;  /* 0x00000010332f7819 */ /* 0x040fe200000006ff */
[----:B------:R-:W-:Y:S01]  /*8d70*/  NOP ;  /* 0x0000000000007918 */ /* 0x000fe20000000000 */
[----:B------:R-:W-:Y:S02]  /*8d80*/  LOP3.LUT R49, R51, 0xffff0000, RZ, 0xc0, !PT ;  /* 0xffff000033317812 */ /* 0x000fe400078ec0ff */
[----:B------:R-:W-:Y:S02]  /*8d90*/  R2UR UR5, R98 ;  /* 0x00000000620572ca */ /* 0x000fe400000e0000 */
[C---:B------:R-:W-:Y:S02]  /*8da0*/  SHF.L.U32 R48, R56.reuse, 0x10, RZ ;  /* 0x0000001038307819 */ /* 0x040fe400000006ff */
[----:B------:R-:W-:Y:S02]  /*8db0*/  LOP3.LUT R51, R56, 0xffff0000, RZ, 0xc0, !PT ;  /* 0xffff000038337812 */ /* 0x000fe400078ec0ff */
[C---:B------:R-:W-:Y:S02]  /*8dc0*/  SHF.L.U32 R50, R57.reuse, 0x10, RZ ;  /* 0x0000001039327819 */ /* 0x040fe400000006ff */
[----:B--2---:R-:W-:Y:S02]  /*8dd0*/  LOP3.LUT R52, R57, 0xffff0000, RZ, 0xc0, !PT ;  /* 0xffff000039347812 */ /* 0x004fe400078ec0ff */
[C---:B------:R-:W-:Y:S02]  /*8de0*/  SHF.L.U32 R53, R58.reuse, 0x10, RZ ;  /* 0x000000103a357819 */ /* 0x040fe400000006ff */
[----:B------:R-:W-:Y:S01]  /*8df0*/  LOP3.LUT R54, R58, 0xffff0000, RZ, 0xc0, !PT ;  /* 0xffff00003a367812 */ /* 0x000fe200078ec0ff */
[----:B------:R-:W-:Y:S01]  /*8e00*/  UIADD3 UR4, UPT, UPT, UR5, 0x120, URZ ;  /* 0x0000012005047890 */ /* 0x000fe2000fffe0ff */
[C---:B------:R-:W-:Y:S02]  /*8e10*/  SHF.L.U32 R55, R59.reuse, 0x10, RZ ;  /* 0x000000103b377819 */ /* 0x040fe400000006ff */
[----:B------:R-:W-:Y:S02]  /*8e20*/  LOP3.LUT R56, R59, 0xffff0000, RZ, 0xc0, !PT ;  /* 0xffff00003b387812 */ /* 0x000fe400078ec0ff */
[----:B------:R-:W-:Y:S01]  /*8e30*/  SHF.L.U32 R57, R64, 0x10, RZ ;  /* 0x0000001040397819 */ /* 0x000fe200000006ff */
[----:B-1----:R-:W-:Y:S01]  /*8e40*/  UPRMT UR4, UR6, 0x654, UR4 ;  /* 0x0000065406047896 */ /* 0x002fe20008000004 */
[C---:B---3--:R-:W-:Y:S01]  /*8e50*/  FMUL R4, R38.reuse, R4 ;  /* 0x0000000426047220 */ /* 0x048fe20000400000 */
[C---:B------:R-:W-:Y:S01]  /*8e60*/  FMUL R5, R38.reuse, R5 ;  /* 0x0000000526057220 */ /* 0x040fe20000400000 */
[----:B------:R-:W-:Y:S01]  /*8e70*/  FMUL R6, R38, R6 ;  /* 0x0000000626067220 */ /* 0x000fe20000400000 */
[----:B------:R-:W-:Y:S01]  /*8e80*/  LOP3.LUT R58, R64, 0xffff0000, RZ, 0xc0, !PT ;  /* 0xffff0000403a7812 */ /* 0x000fe200078ec0ff */
[C---:B------:R-:W-:Y:S01]  /*8e90*/  FFMA R4, R41.reuse, R40, R4 ;  /* 0x0000002829047223 */ /* 0x040fe20000000004 */
[----:B------:R-:W-:Y:S01]  /*8ea0*/  FFMA R5, R41, R42, R5 ;  /* 0x0000002a29057223 */ /* 0x000fe20000000005 */
[----:B------:R-:W-:Y:S01]  /*8eb0*/  SHF.L.U32 R59, R65, 0x10, RZ ;  /* 0x00000010413b7819 */ /* 0x000fe200000006ff */
[----:B------:R-:W-:Y:S01]  /*8ec0*/  FFMA R6, R41, R43, R6 ;  /* 0x0000002b29067223 */ /* 0x000fe20000000006 */
[----:B------:R-:W-:Y:S01]  /*8ed0*/  SYNCS.ARRIVE.TRANS64.RED.A1T0 RZ, [UR4], RZ ;  /* 0x000000ffffff79a7 */ /* 0x000fe20008100404 */
[C---:B------:R-:W-:Y:S01]  /*8ee0*/  FMUL R7, R38.reuse, R7 ;  /* 0x0000000726077220 */ /* 0x040fe20000400000 */
[----:B------:R-:W-:Y:S01]  /*8ef0*/  LOP3.LUT R60, R65, 0xffff0000, RZ, 0xc0, !PT ;  /* 0xffff0000413c7812 */ /* 0x000fe200078ec0ff */
[C---:B------:R-:W-:Y:S01]  /*8f00*/  FMUL R8, R38.reuse, R8 ;  /* 0x0000000826087220 */ /* 0x040fe20000400000 */
[----:B------:R-:W-:Y:S01]  /*8f10*/  F2FP.BF16.F32.PACK_AB R104, R5, R4 ;  /* 0x000000040568723e */ /* 0x000fe200000010ff */
[C---:B------:R-:W-:Y:S01]  /*8f20*/  FFMA R7, R41.reuse, R44, R7 ;  /* 0x0000002c29077223 */ /* 0x040fe20000000007 */
[----:B------:R-:W-:Y:S01]  /*8f30*/  FMUL R9, R38, R9 ;  /* 0x0000000926097220 */ /* 0x000fe20000400000 */
[----:B------:R-:W-:Y:S01]  /*8f40*/  FFMA R8, R41, R45, R8 ;  /* 0x0000002d29087223 */ /* 0x000fe20000000008 */
[----:B------:R-:W-:Y:S01]  /*8f50*/  SHF.L.U32 R61, R66, 0x10, RZ ;  /* 0x00000010423d7819 */ /* 0x000fe200000006ff */
[C---:B------:R-:W-:Y:S01]  /*8f60*/  FMUL R0, R38.reuse, R10 ;  /* 0x0000000a26007220 */ /* 0x040fe20000400000 */
[----:B------:R-:W-:Y:S01]  /*8f70*/  F2FP.BF16.F32.PACK_AB R105, R7, R6 ;  /* 0x000000060769723e */ /* 0x000fe200000010ff */
[C---:B------:R-:W-:Y:S01]  /*8f80*/  FFMA R9, R41.reuse, R46, R9 ;  /* 0x0000002e29097223 */ /* 0x040fe20000000009 */
[----:B------:R-:W-:Y:S01]  /*8f90*/  FMUL R2, R38, R11 ;  /* 0x0000000b26027220 */ /* 0x000fe20000400000 */
[----:B------:R-:W-:Y:S01]  /*8fa0*/  FFMA R0, R41, R47, R0 ;  /* 0x0000002f29007223 */ /* 0x000fe20000000000 */
[----:B------:R-:W-:Y:S01]  /*8fb0*/  LOP3.LUT R62, R66, 0xffff0000, RZ, 0xc0, !PT ;  /* 0xffff0000423e7812 */ /* 0x000fe200078ec0ff */
[C---:B------:R-:W-:Y:S01]  /*8fc0*/  FMUL R3, R38.reuse, R12 ;  /* 0x0000000c26037220 */ /* 0x040fe20000400000 */
[----:B------:R-:W-:Y:S01]  /*8fd0*/  F2FP.BF16.F32.PACK_AB R106, R9, R8 ;  /* 0x00000008096a723e */ /* 0x000fe200000010ff */
[C---:B------:R-:W-:Y:S01]  /*8fe0*/  FFMA R2, R41.reuse, R49, R2 ;  /* 0x0000003129027223 */ /* 0x040fe20000000002 */
[C---:B------:R-:W-:Y:S01]  /*8ff0*/  FMUL R10, R38.reuse, R13 ;  /* 0x0000000d260a7220 */ /* 0x040fe20000400000 */
[----:B------:R-:W-:Y:S01]  /*9000*/  FFMA R3, R41, R48, R3 ;  /* 0x0000003029037223 */ /* 0x000fe20000000003 */
[----:B------:R-:W-:Y:S01]  /*9010*/  SHF.L.U32 R63, R67, 0x10, RZ ;  /* 0x00000010433f7819 */ /* 0x000fe200000006ff */
[----:B------:R-:W-:Y:S01]  /*9020*/  FMUL R11, R38, R14 ;  /* 0x0000000e260b7220 */ /* 0x000fe20000400000 */
[----:B------:R-:W-:Y:S01]  /*9030*/  F2FP.BF16.F32.PACK_AB R107, R2, R0 ;  /* 0x00000000026b723e */ /* 0x000fe200000010ff */
[C---:B------:R-:W-:Y:S01]  /*9040*/  FFMA R10, R41.reuse, R51, R10 ;  /* 0x00000033290a7223 */ /* 0x040fe2000000000a */
[----:B------:R-:W-:Y:S01]  /*9050*/  FMUL R15, R38, R15 ;  /* 0x0000000f260f7220 */ /* 0x000fe20000400000 */
[----:B------:R-:W-:Y:S01]  /*9060*/  FFMA R11, R41, R50, R11 ;  /* 0x00000032290b7223 */ /* 0x000fe2000000000b */
[----:B------:R-:W-:Y:S01]  /*9070*/  LOP3.LUT R64, R67, 0xffff0000, RZ, 0xc0, !PT ;  /* 0xffff000043407812 */ /* 0x000fe200078ec0ff */
[----:B------:R1:W-:Y:S01]  /*9080*/  STSM.16.M88.4 [R97+0x6400], R104 ;  /* 0x0064006861007844 */ /* 0x0003e20000000200 */
[----:B------:R-:W-:Y:S01]  /*9090*/  F2FP.BF16.F32.PACK_AB R108, R10, R3 ;  /* 0x000000030a6c723e */ /* 0x000fe200000010ff */
[C---:B------:R-:W-:Y:S01]  /*90a0*/  FFMA R15, R41.reuse, R52, R15 ;  /* 0x00000034290f7223 */ /* 0x040fe2000000000f */
[C---:B------:R-:W-:Y:S01]  /*90b0*/  FMUL R12, R38.reuse, R16 ;  /* 0x00000010260c7220 */ /* 0x040fe20000400000 */
[C---:B------:R-:W-:Y:S01]  /*90c0*/  FMUL R13, R38.reuse, R17 ;  /* 0x00000011260d7220 */ /* 0x040fe20000400000 */
[----:B------:R-:W-:Y:S01]  /*90d0*/  FMUL R14, R38, R18 ;  /* 0x00000012260e7220 */ /* 0x000fe20000400000 */
[----:B------:R-:W-:Y:S01]  /*90e0*/  SHF.L.U32 R65, R72, 0x10, RZ ;  /* 0x0000001048417819 */ /* 0x000fe200000006ff */
[----:B------:R-:W-:Y:S01]  /*90f0*/  FFMA R12, R41, R53, R12 ;  /* 0x00000035290c7223 */ /* 0x000fe2000000000c */
[----:B------:R-:W-:Y:S01]  /*9100*/  F2FP.BF16.F32.PACK_AB R109, R15, R11 ;  /* 0x0000000b0f6d723e */ /* 0x000fe200000010ff */
[C---:B------:R-:W-:Y:S01]  /*9110*/  FFMA R13, R41.reuse, R54, R13 ;  /* 0x00000036290d7223 */ /* 0x040fe2000000000d */
[----:B------:R-:W-:Y:S01]  /*9120*/  FFMA R14, R41, R55, R14 ;  /* 0x00000037290e7223 */ /* 0x000fe2000000000e */
[----:B------:R-:W-:Y:S01]  /*9130*/  FMUL R19, R38, R19 ;  /* 0x0000001326137220 */ /* 0x000fe20000400000 */
[----:B------:R-:W-:Y:S01]  /*9140*/  LOP3.LUT R66, R72, 0xffff0000, RZ, 0xc0, !PT ;  /* 0xffff000048427812 */ /* 0x000fe200078ec0ff */
[C---:B------:R-:W-:Y:S01]  /*9150*/  FMUL R16, R38.reuse, R20 ;  /* 0x0000001426107220 */ /* 0x040fe20000400000 */
[----:B------:R-:W-:Y:S01]  /*9160*/  F2FP.BF16.F32.PACK_AB R110, R13, R12 ;  /* 0x0000000c0d6e723e */ /* 0x000fe200000010ff */
[C---:B------:R-:W-:Y:S01]  /*9170*/  FFMA R19, R41.reuse, R56, R19 ;  /* 0x0000003829137223 */ /* 0x040fe20000000013 */
[C---:B------:R-:W-:Y:S01]  /*9180*/  FMUL R17, R38.reuse, R21 ;  /* 0x0000001526117220 */ /* 0x040fe20000400000 */
[----:B------:R-:W-:Y:S01]  /*9190*/  FFMA R16, R41, R57, R16 ;  /* 0x0000003929107223 */ /* 0x000fe20000000010 */
[----:B------:R-:W-:Y:S01]  /*91a0*/  SHF.L.U32 R67, R73, 0x10, RZ ;  /* 0x0000001049437819 */ /* 0x000fe200000006ff */
[C---:B------:R-:W-:Y:S01]  /*91b0*/  FMUL R18, R38.reuse, R22 ;  /* 0x0000001626127220 */ /* 0x040fe20000400000 */
[----:B------:R-:W-:Y:S01]  /*91c0*/  F2FP.BF16.F32.PACK_AB R111, R19, R14 ;  /* 0x0000000e136f723e */ /* 0x000fe200000010ff */
[C---:B------:R-:W-:Y:S01]  /*91d0*/  FFMA R17, R41.reuse, R58, R17 ;  /* 0x0000003a29117223 */ /* 0x040fe20000000011 */
[C---:B------:R-:W-:Y:S01]  /*91e0*/  FMUL R23, R38.reuse, R23 ;  /* 0x0000001726177220 */ /* 0x040fe20000400000 */
        /* <DEDUP_REMOVED lines=12> */
[C---:B------:R-:W-:Y:S01]  /*92b0*/  FMUL R27, R38.reuse, R27 ;  /* 0x0000001b261b7220 */ /* 0x040fe20000400000 */
[C---:B------:R-:W-:Y:S01]  /*92c0*/  FMUL R24, R38.reuse, R28 ;  /* 0x0000001c26187220 */ /* 0x040fe20000400000 */
[C---:B------:R-:W-:Y:S01]  /*92d0*/  FMUL R25, R38.reuse, R29 ;  /* 0x0000001d26197220 */ /* 0x040fe20000400000 */
[C---:B------:R-:W-:Y:S01]  /*92e0*/  FFMA R22, R41.reuse, R63, R22 ;  /* 0x0000003f29167223 */ /* 0x040fe20000000016 */
[C---:B------:R-:W-:Y:S01]  /*92f0*/  FMUL R26, R38.reuse, R30 ;  /* 0x0000001e261a7220 */ /* 0x040fe20000400000 */
[C---:B------:R-:W-:Y:S01]  /*9300*/  FFMA R27, R41.reuse, R64, R27 ;  /* 0x00000040291b7223 */ /* 0x040fe2000000001b */
[----:B------:R-:W-:Y:S01]  /*9310*/  FMUL R31, R38, R31 ;  /* 0x0000001f261f7220 */ /* 0x000fe20000400000 */
[C---:B------:R-:W-:Y:S01]  /*9320*/  FFMA R24, R41.reuse, R65, R24 ;  /* 0x0000004129187223 */ /* 0x040fe20000000018 */
[----:B------:R-:W-:Y:S01]  /*9330*/  LOP3.LUT R70, R74, 0xffff0000, RZ, 0xc0, !PT ;  /* 0xffff00004a467812 */ /* 0x000fe200078ec0ff */
[C---:B------:R-:W-:Y:S01]  /*9340*/  FMUL R28, R38.reuse, R32 ;  /* 0x00000020261c7220 */ /* 0x040fe20000400000 */
[----:B------:R-:W-:Y:S01]  /*9350*/  FFMA R25, R41, R66, R25 ;  /* 0x0000004229197223 */ /* 0x000fe20000000019 */
[----:B------:R-:W-:Y:S01]  /*9360*/  SHF.L.U32 R71, R75, 0x10, RZ ;  /* 0x000000104b477819 */ /* 0x000fe200000006ff */
[C---:B------:R-:W-:Y:S01]  /*9370*/  FMUL R29, R38.reuse, R33 ;  /* 0x00000021261d7220 */ /* 0x040fe20000400000 */
[----:B------:R-:W-:Y:S01]  /*9380*/  FFMA R26, R41, R67, R26 ;  /* 0x00000043291a7223 */ /* 0x000fe2000000001a */
[----:B------:R-:W-:Y:S01]  /*9390*/  LOP3.LUT R72, R75, 0xffff0000, RZ, 0xc0, !PT ;  /* 0xffff00004b487812 */ /* 0x000fe200078ec0ff */
        /* <DEDUP_REMOVED lines=24> */
[----:B------:R-:W-:Y:S02]  /*9520*/  UIADD3 UR9, UPT, UPT, UR49, 0xc0, URZ ;  /* 0x000000c031097890 */ /* 0x000fe4000fffe0ff */
[----:B------:R-:W-:Y:S01]  /*9530*/  UIADD3 UR8, UPT, UPT, UR44, 0x6400, URZ ;  /* 0x000064002c087890 */ /* 0x000fe2000fffe0ff */
[----:B------:R-:W-:Y:S01]  /*9540*/  UMOV UR10, UR50 ;  /* 0x00000032000a7c82 */ /* 0x000fe20008000000 */
[----:B------:R-:W-:Y:S01]  /*9550*/  UMOV UR11, UR36 ;  /* 0x00000024000b7c82 */ /* 0x000fe20008000000 */
[----:B--2---:R-:W-:Y:S04]  /*9560*/  UIADD3 UR4, UP0, UPT, UR6, 0x680, URZ ;  /* 0x0000068006047890 */ /* 0x004fe8000ff1e0ff */
[----:B------:R-:W-:Y:S09]  /*9570*/  UIADD3.X UR5, UPT, UPT, URZ, UR7, URZ, UP0, !UPT ;  /* 0x00000007ff057290 */ /* 0x000ff200087fe4ff */
[----:B------:R2:W-:Y:S01]  /*9580*/  UTMASTG.3D [UR8], [UR4] ;  /* 0x00000008040073b5 */ /* 0x0005e20008010000 */
[----:B------:R0:W-:Y:S01]  /*9590*/  UTMACMDFLUSH ;  /* 0x00000000000079b7 */ /* 0x0001e20000000000 */
[----:B--2---:R-:W-:Y:S04]  /*95a0*/  DEPBAR.LE SB0, 0x1 ;  /* 0x000080400000791a */ /* 0x004fe80000000000 */
.L_x_137:
[----:B------:R-:W-:Y:S05]  /*95b0*/  BSYNC.RECONVERGENT B0 ;  /* 0x0000000000007941 */ /* 0x000fea0003800200 */
.L_x_136:
[----:B------:R-:W-:Y:S01]  /*95c0*/  BAR.SYNC.DEFER_BLOCKING 0x1, 0x80 ;  /* 0x0042000000007b1d */ /* 0x000fe20000010000 */
[----:B------:R-:W-:Y:S01]  /*95d0*/  UISETP.NE.AND UP0, UPT, UR47, -0x4, UPT ;  /* 0xfffffffc2f00788c */ /* 0x000fe2000bf05270 */
[----:B------:R-:W-:Y:S08]  /*95e0*/  IADD3 R0, PT, PT, R36, 0x1, RZ ;  /* 0x0000000124007810 */ /* 0x000ff00007ffe0ff */
[----:B------:R-:W-:Y:S05]  /*95f0*/  BRA.U !UP0, `(.L_x_138) ;  /* 0x0000000108247547 */ /* 0x000fea000b800000 */
[----:B------:R-:W-:Y:S01]  /*9600*/  ISETP.NE.AND P0, PT, R95, RZ, PT ;  /* 0x000000ff5f00720c */ /* 0x000fe20003f05270 */
[----:B------:R-:W-:Y:S01]  /*9610*/  IMAD.U32 R2, RZ, RZ, UR46 ;  /* 0x0000002eff027e24 */ /* 0x000fe2000f8e00ff */
[----:B------:R-:W-:Y:S04]  /*9620*/  UIADD3 UR4, UPT, UPT, UR46, 0x1, URZ ;  /* 0x000000012e047890 */ /* 0x000fe8000fffe0ff */
[----:B------:R-:W-:Y:S04]  /*9630*/  UISETP.NE.AND UP0, UPT, UR4, 0x4, UPT ;  /* 0x000000040400788c */ /* 0x000fe8000bf05270 */
[----:B------:R-:W-:Y:S03]  /*9640*/  USEL UR46, UR4, URZ, UP0 ;  /* 0x000000ff042e7287 */ /* 0x000fe60008000000 */
[----:B------:R-:W-:Y:S05]  /*9650*/  @P0 LEA R2, R2, UR44, 0x3 ;  /* 0x0000002c02020c11 */ /* 0x000fea000f8e18ff */
[----:B------:R-:W-:Y:S05]  /*9660*/  @P0 VIADD R2, R2, 0xb0 ;  /* 0x000000b002020836 */ /* 0x000fea0000000000 */
[----:B------:R-:W-:Y:S04]  /*9670*/  @P0 PRMT R2, R101, 0x654, R2 ;  /* 0x0000065465020816 */ /* 0x000fe80000000002 */
[----:B------:R2:W-:Y:S03]  /*9680*/  @P0 SYNCS.ARRIVE.TRANS64.RED.A1T0 RZ, [R2+URZ], RZ ;  /* 0x000000ff02ff09a7 */ /* 0x0005e600081004ff */
.L_x_138:
[----:B------:R-:W-:Y:S01]  /*9690*/  R2UR UR5, R83 ;  /* 0x00000000530572ca */ /* 0x000fe200000e0000 */
[----:B------:R-:W-:Y:S01]  /*96a0*/  UISETP.NE.AND UP0, UPT, UR61, URZ, UPT ;  /* 0x000000ff3d00728c */ /* 0x000fe2000bf05270 */
[----:B------:R-:W-:Y:S01]  /*96b0*/  R2UR UR4, R84 ;  /* 0x00000000540472ca */ /* 0x000fe200000e0000 */
[----:B------:R-:W-:Y:S01]  /*96c0*/  UIADD3 UR47, UPT, UPT, UR47, 0x4, URZ ;  /* 0x000000042f2f7890 */ /* 0x000fe2000fffe0ff */
[----:B------:R-:W-:Y:S01]  /*96d0*/  ISETP.NE.AND P0, PT, R88, 0x2, PT ;  /* 0x000000025800780c */ /* 0x000fe20003f05270 */
[----:B------:R-:W-:Y:S01]  /*96e0*/  UMOV UR36, UR60 ;  /* 0x0000003c00247c82 */ /* 0x000fe20008000000 */
[----:B------:R-:W-:Y:S02]  /*96f0*/  ISETP.NE.AND P1, PT, R0, 0x4, PT ;  /* 0x000000040000780c */ /* 0x000fe40003f25270 */
[----:B--2---:R-:W-:Y:S02]  /*9700*/  SEL R2, RZ, 0x1, P0 ;  /* 0x00000001ff027807 */ /* 0x004fe40000000000 */
[----:B------:R-:W-:Y:S02]  /*9710*/  SEL R3, RZ, 0x1, P1 ;  /* 0x00000001ff037807 */ /* 0x000fe40000800000 */
[----:B------:R-:W-:Y:S01]  /*9720*/  LOP3.LUT R89, R89, R2, RZ, 0x3c, !PT ;  /* 0x0000000259597212 */ /* 0x000fe200078e3cff */
[----:B------:R-:W-:Y:S01]  /*9730*/  UIADD3 UR31, UPT, UPT, UR37, UR5, URZ ;  /* 0x00000005251f7290 */ /* 0x000fe2000fffe0ff */
[----:B------:R-:W-:Y:S01]  /*9740*/  LOP3.LUT R90, R90, R3, RZ, 0x3c, !PT ;  /* 0x000000035a5a7212 */ /* 0x000fe200078e3cff */
[----:B------:R-:W-:Y:S01]  /*9750*/  UIADD3 UR30, UPT, UPT, UR38, UR4, URZ ;  /* 0x00000004261e7290 */ /* 0x000fe2000fffe0ff */
[----:B------:R-:W-:Y:S02]  /*9760*/  SEL R88, R88, RZ, P0 ;  /* 0x000000ff58587207 */ /* 0x000fe40000000000 */
[----:B------:R-:W-:Y:S01]  /*9770*/  SEL R36, R0, RZ, P1 ;  /* 0x000000ff00247207 */ /* 0x000fe20000800000 */
[----:B------:R-:W-:Y:S08]  /*9780*/  BRA.U UP0, `(.L_x_139) ;  /* 0xffffffbd009c7547 */ /* 0x000ff0000b83ffff */
[----:B------:R-:W-:-:S13]  /*9790*/  R2UR UR4, R85 ;  /* 0x00000000550472ca */ /* 0x000fda00000e0000 */
[----:B------:R-:W-:-:S09]  /*97a0*/  UISETP.NE.AND UP0, UPT, UR4, URZ, UPT ;  /* 0x000000ff0400728c */ /* 0x000fd2000bf05270 */
[----:B------:R-:W-:Y:S05]  /*97b0*/  BRA.U !UP0, `(.L_x_140) ;  /* 0x0000000108487547 */ /* 0x000fea000b800000 */
[----:B------:R-:W2:Y:S02]  /*97c0*/  LDCU.64 UR4, c[0x0][0x890] ;  /* 0x00011200ff0477ac */ /* 0x000ea40008000a00 */
[----:B--2---:R-:W-:-:S04]  /*97d0*/  UISETP.NE.U32.AND UP0, UPT, UR4, URZ, UPT ;  /* 0x000000ff0400728c */ /* 0x004fc8000bf05070 */
[----:B------:R-:W-:-:S09]  /*97e0*/  UISETP.NE.AND.EX UP0, UPT, UR5, URZ, UPT, UP0 ;  /* 0x000000ff0500728c */ /* 0x000fd2000bf05300 */
[----:B------:R-:W-:Y:S05]  /*97f0*/  BRA.U UP0, `(.L_x_141) ;  /* 0x00000001000c7547 */ /* 0x000fea000b800000 */
[----:B------:R-:W-:-:S13]  /*9800*/  FSETP.NEU.AND P0, PT, R41, RZ, PT ;  /* 0x000000ff2900720b */ /* 0x000fda0003f0d000 */
[----:B------:R-:W-:Y:S05]  /*9810*/  @!P0 EXIT ;  /* 0x000000000000894d */ /* 0x000fea0003800000 */
[----:B------:R-:W-:Y:S05]  /*9820*/  BRA `(.L_x_140) ;  /* 0x00000000002c7947 */ /* 0x000fea0003800000 */
.L_x_141:
[----:B------:R-:W-:Y:S01]  /*9830*/  ISETP.NE.AND P0, PT, R87, RZ, PT ;  /* 0x000000ff5700720c */ /* 0x000fe20003f05270 */
[----:B------:R-:W-:-:S12]  /*9840*/  BSSY.RECONVERGENT B0, `(.L_x_140) ;  /* 0x0000009000007945 */ /* 0x000fd80003800200 */
[----:B------:R-:W-:Y:S05]  /*9850*/  @P0 BRA `(.L_x_142) ;  /* 0x0000000000140947 */ /* 0x000fea0003800000 */
[----:B------:R-:W2:Y:S02]  /*9860*/  LDCU.64 UR4, c[0x0][0x888] ;  /* 0x00011100ff0477ac */ /* 0x000ea40008000a00 */
[----:B--2---:R-:W-:-:S04]  /*9870*/  ISETP.NE.U32.AND P0, PT, RZ, UR4, PT ;  /* 0x00000004ff007c0c */ /* 0x004fc8000bf05070 */
[----:B------:R-:W-:-:S13]  /*9880*/  ISETP.NE.AND.EX P0, PT, RZ, UR5, PT, P0 ;  /* 0x00000005ff007c0c */ /* 0x000fda000bf05300 */
[----:B------:R-:W-:Y:S05]  /*9890*/  @!P0 EXIT ;  /* 0x000000000000894d */ /* 0x000fea0003800000 */
[----:B------:R-:W-:Y:S05]  /*98a0*/  BRA `(.L_x_143) ;  /* 0x0000000000087947 */ /* 0x000fea0003800000 */
.L_x_142:
[----:B------:R-:W-:-:S13]  /*98b0*/  FSETP.NEU.AND P0, PT, R41, RZ, PT ;  /* 0x000000ff2900720b */ /* 0x000fda0003f0d000 */
[----:B------:R-:W-:Y:S05]  /*98c0*/  @!P0 EXIT ;  /* 0x000000000000894d */ /* 0x000fea0003800000 */
.L_x_143:
[----:B------:R-:W-:Y:S05]  /*98d0*/  BSYNC.RECONVERGENT B0 ;  /* 0x0000000000007941 */ /* 0x000fea0003800200 */
.L_x_140:
[----:B------:R-:W2:Y:S01]  /*98e0*/  S2UR UR5, SR_CgaCtaId ;  /* 0x00000000000579c3 */ /* 0x000ea20000008800 */
[----:B------:R-:W-:Y:S01]  /*98f0*/  ULEA UR4, UR46, UR44, 0x3 ;  /* 0x0000002c2e047291 */ /* 0x000fe2000f8e18ff */
[----:B------:R-:W-:-:S04]  /*9900*/  DEPBAR.LE SB0, 0x0 ;  /* 0x000080000000791a */ /* 0x000fc80000000000 */
[----:B------:R-:W-:-:S04]  /*9910*/  UIADD3 UR4, UPT, UPT, UR4, 0xb0, URZ ;  /* 0x000000b004047890 */ /* 0x000fc8000fffe0ff */
[----:B--2---:R-:W-:-:S09]  /*9920*/  UPRMT UR4, UR5, 0x654, UR4 ;  /* 0x0000065405047896 */ /* 0x004fd20008000004 */
[----:B------:R-:W-:Y:S01]  /*9930*/  SYNCS.ARRIVE.TRANS64.RED.A1T0 RZ, [UR4], RZ ;  /* 0x000000ffffff79a7 */ /* 0x000fe20008100404 */
[----:B------:R-:W-:Y:S05]  /*9940*/  EXIT ;  /* 0x000000000000794d */ /* 0x000fea0003800000 */
.L_x_25:
[----:B-1----:R1:W3:Y:S02]  /*9950*/  SYNCS.PHASECHK.TRANS64.TRYWAIT P0, [R0+URZ+0x150], R3 ;  /* 0x00015003000075a7 */ /* 0x0022e400080011ff */
[----:B---3--:R-:W-:Y:S05]  /*9960*/  @!P0 NANOSLEEP.SYNCS 0x989680 ;  /* 0x009896800000895d */ /* 0x008fea0003900000 */
[----:B------:R-:W3:Y:S02]  /*9970*/  @!P0 SYNCS.PHASECHK.TRANS64 P0, [R0+URZ+0x150], R3 ;  /* 0x00015003000085a7 */ /* 0x000ee400080010ff */
[----:B---3--:R-:W-:Y:S05]  /*9980*/  @!P0 BRA `(.L_x_25) ;  /* 0xfffffffc00f08947 */ /* 0x008fea000383ffff */
[----:B------:R-:W-:Y:S05]  /*9990*/  BRA `(.L_x_144) ;  /* 0xffffff8000007947 */ /* 0x000fea000383ffff */
.L_x_28:
[----:B-1----:R-:W-:-:S07]  /*99a0*/  MOV R0, UR33 ;  /* 0x0000002100007c02 */ /* 0x002fce0008000f00 */
.L_x_145:
[----:B-1----:R1:W3:Y:S02]  /*99b0*/  SYNCS.PHASECHK.TRANS64.TRYWAIT P0, [R0+URZ+0x48], R3 ;  /* 0x00004803000075a7 */ /* 0x0022e400080011ff */
[----:B---3--:R-:W-:Y:S05]  /*99c0*/  @!P0 NANOSLEEP.SYNCS 0x989680 ;  /* 0x009896800000895d */ /* 0x008fea0003900000 */
[----:B------:R-:W3:Y:S02]  /*99d0*/  @!P0 SYNCS.PHASECHK.TRANS64 P0, [R0+URZ+0x48], R3 ;  /* 0x00004803000085a7 */ /* 0x000ee400080010ff */
[----:B---3--:R-:W-:Y:S05]  /*99e0*/  @!P0 BRA `(.L_x_145) ;  /* 0xfffffffc00f08947 */ /* 0x008fea000383ffff */
[----:B------:R-:W-:Y:S05]  /*99f0*/  BRA `(.L_x_27) ;  /* 0xffffff8000407947 */ /* 0x000fea000383ffff */
.L_x_35:
[----:B-1----:R-:W-:-:S07]  /*9a00*/  MOV R0, UR9 ;  /* 0x0000000900007c02 */ /* 0x002fce0008000f00 */
.L_x_146:
[----:B-1----:R1:W3:Y:S02]  /*9a10*/  SYNCS.PHASECHK.TRANS64.TRYWAIT P0, [R0+URZ+0x48], R3 ;  /* 0x00004803000075a7 */ /* 0x0022e400080011ff */
[----:B---3--:R-:W-:Y:S05]  /*9a20*/  @!P0 NANOSLEEP.SYNCS 0x989680 ;  /* 0x009896800000895d */ /* 0x008fea0003900000 */
[----:B------:R-:W3:Y:S02]  /*9a30*/  @!P0 SYNCS.PHASECHK.TRANS64 P0, [R0+URZ+0x48], R3 ;  /* 0x00004803000085a7 */ /* 0x000ee400080010ff */
[----:B---3--:R-:W-:Y:S05]  /*9a40*/  @!P0 BRA `(.L_x_146) ;  /* 0xfffffffc00f08947 */ /* 0x008fea000383ffff */
[----:B------:R-:W-:Y:S05]  /*9a50*/  BRA `(.L_x_34) ;  /* 0xffffff8400007947 */ /* 0x000fea000383ffff */
.L_x_40:
[----:B-1----:R1:W3:Y:S02]  /*9a60*/  SYNCS.PHASECHK.TRANS64.TRYWAIT P0, [R3+URZ+0xe0], R0 ;  /* 0x0000e000030075a7 */ /* 0x0022e400080011ff */
[----:B---3--:R-:W-:Y:S05]  /*9a70*/  @!P0 NANOSLEEP.SYNCS 0x989680 ;  /* 0x009896800000895d */ /* 0x008fea0003900000 */
[----:B------:R-:W3:Y:S02]  /*9a80*/  @!P0 SYNCS.PHASECHK.TRANS64 P0, [R3+URZ+0xe0], R0 ;  /* 0x0000e000030085a7 */ /* 0x000ee400080010ff */
[----:B---3--:R-:W-:Y:S05]  /*9a90*/  @!P0 BRA `(.L_x_40) ;  /* 0xfffffffc00f08947 */ /* 0x008fea000383ffff */
[----:B------:R-:W-:Y:S05]  /*9aa0*/  BRA `(.L_x_147) ;  /* 0xffffff8400a07947 */ /* 0x000fea000383ffff */
.L_x_44:
[----:B-1----:R-:W-:-:S07]  /*9ab0*/  MOV R0, UR4 ;  /* 0x0000000400007c02 */ /* 0x002fce0008000f00 */
.L_x_148:
[----:B-1----:R1:W3:Y:S02]  /*9ac0*/  SYNCS.PHASECHK.TRANS64.TRYWAIT P0, [R0+URZ], R3 ;  /* 0x00000003000075a7 */ /* 0x0022e400080011ff */
[----:B---3--:R-:W-:Y:S05]  /*9ad0*/  @!P0 NANOSLEEP.SYNCS 0x989680 ;  /* 0x009896800000895d */ /* 0x008fea0003900000 */
[----:B------:R-:W3:Y:S02]  /*9ae0*/  @!P0 SYNCS.PHASECHK.TRANS64 P0, [R0+URZ], R3 ;  /* 0x00000003000085a7 */ /* 0x000ee400080010ff */
[----:B---3--:R-:W-:Y:S05]  /*9af0*/  @!P0 BRA `(.L_x_148) ;  /* 0xfffffffc00f08947 */ /* 0x008fea000383ffff */
[----:B------:R-:W-:Y:S05]  /*9b00*/  BRA `(.L_x_149) ;  /* 0xffffff8c004c7947 */ /* 0x000fea000383ffff */
.L_x_45:
[----:B------:R-:W-:-:S07]  /*9b10*/  MOV R0, UR5 ;  /* 0x0000000500007c02 */ /* 0x000fce0008000f00 */
.L_x_150:
[----:B-1----:R1:W3:Y:S02]  /*9b20*/  SYNCS.PHASECHK.TRANS64.TRYWAIT P0, [R0+URZ], R3 ;  /* 0x00000003000075a7 */ /* 0x0022e400080011ff */
[----:B---3--:R-:W-:Y:S05]  /*9b30*/  @!P0 NANOSLEEP.SYNCS 0x989680 ;  /* 0x009896800000895d */ /* 0x008fea0003900000 */
[----:B------:R-:W3:Y:S02]  /*9b40*/  @!P0 SYNCS.PHASECHK.TRANS64 P0, [R0+URZ], R3 ;  /* 0x00000003000085a7 */ /* 0x000ee400080010ff */
[----:B---3--:R-:W-:Y:S05]  /*9b50*/  @!P0 BRA `(.L_x_150) ;  /* 0xfffffffc00f08947 */ /* 0x008fea000383ffff */
[----:B------:R-:W-:Y:S05]  /*9b60*/  BRA `(.L_x_151) ;  /* 0xffffff8c00587947 */ /* 0x000fea000383ffff */
.L_x_46:
[----:B------:R-:W-:-:S07]  /*9b70*/  MOV R0, UR5 ;  /* 0x0000000500007c02 */ /* 0x000fce0008000f00 */
.L_x_152:
[----:B-1----:R1:W3:Y:S02]  /*9b80*/  SYNCS.PHASECHK.TRANS64.TRYWAIT P0, [R0+URZ], R3 ;  /* 0x00000003000075a7 */ /* 0x0022e400080011ff */
[----:B---3--:R-:W-:Y:S05]  /*9b90*/  @!P0 NANOSLEEP.SYNCS 0x989680 ;  /* 0x009896800000895d */ /* 0x008fea0003900000 */
[----:B------:R-:W3:Y:S02]  /*9ba0*/  @!P0 SYNCS.PHASECHK.TRANS64 P0, [R0+URZ], R3 ;  /* 0x00000003000085a7 */ /* 0x000ee400080010ff */
[----:B---3--:R-:W-:Y:S05]  /*9bb0*/  @!P0 BRA `(.L_x_152) ;  /* 0xfffffffc00f08947 */ /* 0x008fea000383ffff */
[----:B------:R-:W-:Y:S05]  /*9bc0*/  BRA `(.L_x_153) ;  /* 0xffffff8c00647947 */ /* 0x000fea000383ffff */
.L_x_47:
[----:B------:R-:W-:-:S07]  /*9bd0*/  MOV R0, UR5 ;  /* 0x0000000500007c02 */ /* 0x000fce0008000f00 */
.L_x_154:
[----:B-1----:R1:W3:Y:S02]  /*9be0*/  SYNCS.PHASECHK.TRANS64.TRYWAIT P0, [R0+URZ], R3 ;  /* 0x00000003000075a7 */ /* 0x0022e400080011ff */
[----:B---3--:R-:W-:Y:S05]  /*9bf0*/  @!P0 NANOSLEEP.SYNCS 0x989680 ;  /* 0x009896800000895d */ /* 0x008fea0003900000 */
[----:B------:R-:W3:Y:S02]  /*9c00*/  @!P0 SYNCS.PHASECHK.TRANS64 P0, [R0+URZ], R3 ;  /* 0x00000003000085a7 */ /* 0x000ee400080010ff */
[----:B---3--:R-:W-:Y:S05]  /*9c10*/  @!P0 BRA `(.L_x_154) ;  /* 0xfffffffc00f08947 */ /* 0x008fea000383ffff */
[----:B------:R-:W-:Y:S05]  /*9c20*/  BRA `(.L_x_155) ;  /* 0xffffff8c00707947 */ /* 0x000fea000383ffff */
.L_x_48:
[----:B------:R-:W-:-:S07]  /*9c30*/  MOV R0, UR5 ;  /* 0x0000000500007c02 */ /* 0x000fce0008000f00 */
.L_x_156:
[----:B-1----:R1:W3:Y:S02]  /*9c40*/  SYNCS.PHASECHK.TRANS64.TRYWAIT P0, [R0+URZ], R3 ;  /* 0x00000003000075a7 */ /* 0x0022e400080011ff */
[----:B---3--:R-:W-:Y:S05]  /*9c50*/  @!P0 NANOSLEEP.SYNCS 0x989680 ;  /* 0x009896800000895d */ /* 0x008fea0003900000 */
[----:B------:R-:W3:Y:S02]  /*9c60*/  @!P0 SYNCS.PHASECHK.TRANS64 P0, [R0+URZ], R3 ;  /* 0x00000003000085a7 */ /* 0x000ee400080010ff */
[----:B---3--:R-:W-:Y:S05]  /*9c70*/  @!P0 BRA `(.L_x_156) ;  /* 0xfffffffc00f08947 */ /* 0x008fea000383ffff */
[----:B------:R-:W-:Y:S05]  /*9c80*/  BRA `(.L_x_157) ;  /* 0xffffff8c007c7947 */ /* 0x000fea000383ffff */
.L_x_49:
[----:B------:R-:W-:-:S07]  /*9c90*/  MOV R0, UR5 ;  /* 0x0000000500007c02 */ /* 0x000fce0008000f00 */
.L_x_158:
[----:B-1----:R1:W3:Y:S02]  /*9ca0*/  SYNCS.PHASECHK.TRANS64.TRYWAIT P0, [R0+URZ], R3 ;  /* 0x00000003000075a7 */ /* 0x0022e400080011ff */
[----:B---3--:R-:W-:Y:S05]  /*9cb0*/  @!P0 NANOSLEEP.SYNCS 0x989680 ;  /* 0x009896800000895d */ /* 0x008fea0003900000 */
[----:B------:R-:W3:Y:S02]  /*9cc0*/  @!P0 SYNCS.PHASECHK.TRANS64 P0, [R0+URZ], R3 ;  /* 0x00000003000085a7 */ /* 0x000ee400080010ff */
[----:B---3--:R-:W-:Y:S05]  /*9cd0*/  @!P0 BRA `(.L_x_158) ;  /* 0xfffffffc00f08947 */ /* 0x008fea000383ffff */
[----:B------:R-:W-:Y:S05]  /*9ce0*/  BRA `(.L_x_159) ;  /* 0xffffff8c00887947 */ /* 0x000fea000383ffff */
.L_x_50:
[----:B------:R-:W-:-:S07]  /*9cf0*/  MOV R0, UR5 ;  /* 0x0000000500007c02 */ /* 0x000fce0008000f00 */
.L_x_160:
[----:B-1----:R1:W3:Y:S02]  /*9d00*/  SYNCS.PHASECHK.TRANS64.TRYWAIT P0, [R0+URZ], R3 ;  /* 0x00000003000075a7 */ /* 0x0022e400080011ff */
[----:B---3--:R-:W-:Y:S05]  /*9d10*/  @!P0 NANOSLEEP.SYNCS 0x989680 ;  /* 0x009896800000895d */ /* 0x008fea0003900000 */
[----:B------:R-:W3:Y:S02]  /*9d20*/  @!P0 SYNCS.PHASECHK.TRANS64 P0, [R0+URZ], R3 ;  /* 0x00000003000085a7 */ /* 0x000ee400080010ff */
[----:B---3--:R-:W-:Y:S05]  /*9d30*/  @!P0 BRA `(.L_x_160) ;  /* 0xfffffffc00f08947 */ /* 0x008fea000383ffff */
[----:B------:R-:W-:Y:S05]  /*9d40*/  BRA `(.L_x_161) ;  /* 0xffffff8c00947947 */ /* 0x000fea000383ffff */
.L_x_51:
[----:B------:R-:W-:-:S07]  /*9d50*/  MOV R0, UR5 ;  /* 0x0000000500007c02 */ /* 0x000fce0008000f00 */
.L_x_162:
[----:B-1----:R1:W3:Y:S02]  /*9d60*/  SYNCS.PHASECHK.TRANS64.TRYWAIT P0, [R0+URZ], R3 ;  /* 0x00000003000075a7 */ /* 0x0022e400080011ff */
[----:B---3--:R-:W-:Y:S05]  /*9d70*/  @!P0 NANOSLEEP.SYNCS 0x989680 ;  /* 0x009896800000895d */ /* 0x008fea0003900000 */
[----:B------:R-:W3:Y:S02]  /*9d80*/  @!P0 SYNCS.PHASECHK.TRANS64 P0, [R0+URZ], R3 ;  /* 0x00000003000085a7 */ /* 0x000ee400080010ff */
[----:B---3--:R-:W-:Y:S05]  /*9d90*/  @!P0 BRA `(.L_x_162) ;  /* 0xfffffffc00f08947 */ /* 0x008fea000383ffff */
[----:B------:R-:W-:Y:S05]  /*9da0*/  BRA `(.L_x_163) ;  /* 0xffffff8c00a07947 */ /* 0x000fea000383ffff */
.L_x_54:
[----:B--2---:R2:W3:Y:S02]  /*9db0*/  SYNCS.PHASECHK.TRANS64.TRYWAIT P0, [R2+URZ+0x140], R5 ;  /* 0x00014005020075a7 */ /* 0x0044e400080011ff */
[----:B---3--:R-:W-:Y:S05]  /*9dc0*/  @!P0 NANOSLEEP.SYNCS 0x989680 ;  /* 0x009896800000895d */ /* 0x008fea0003900000 */
[----:B------:R-:W3:Y:S02]  /*9dd0*/  @!P0 SYNCS.PHASECHK.TRANS64 P0, [R2+URZ+0x140], R5 ;  /* 0x00014005020085a7 */ /* 0x000ee400080010ff */
[----:B---3--:R-:W-:Y:S05]  /*9de0*/  @!P0 BRA `(.L_x_54) ;  /* 0xfffffffc00f08947 */ /* 0x008fea000383ffff */
[----:B------:R-:W-:Y:S05]  /*9df0*/  BRA `(.L_x_164) ;  /* 0xffffff9000047947 */ /* 0x000fea000383ffff */
.L_x_55:
[----:B------:R-:W-:-:S07]  /*9e00*/  MOV R2, UR4 ;  /* 0x0000000400027c02 */ /* 0x000fce0008000f00 */
.L_x_165:
[----:B--2---:R2:W3:Y:S02]  /*9e10*/  SYNCS.PHASECHK.TRANS64.TRYWAIT P0, [R2+URZ+0xf0], R5 ;  /* 0x0000f005020075a7 */ /* 0x0044e400080011ff */
[----:B---3--:R-:W-:Y:S05]  /*9e20*/  @!P0 NANOSLEEP.SYNCS 0x989680 ;  /* 0x009896800000895d */ /* 0x008fea0003900000 */
[----:B------:R-:W3:Y:S02]  /*9e30*/  @!P0 SYNCS.PHASECHK.TRANS64 P0, [R2+URZ+0xf0], R5 ;  /* 0x0000f005020085a7 */ /* 0x000ee400080010ff */
[----:B---3--:R-:W-:Y:S05]  /*9e40*/  @!P0 BRA `(.L_x_165) ;  /* 0xfffffffc00f08947 */ /* 0x008fea000383ffff */
[----:B------:R-:W-:Y:S05]  /*9e50*/  BRA `(.L_x_166) ;  /* 0xffffff9000147947 */ /* 0x000fea000383ffff */
.L_x_56:
[----:B--2---:R2:W3:Y:S02]  /*9e60*/  SYNCS.PHASECHK.TRANS64.TRYWAIT P1, [R2+URZ+0xe0], R5 ;  /* 0x0000e005020075a7 */ /* 0x0044e400080211ff */
[----:B---3--:R-:W-:Y:S05]  /*9e70*/  @!P1 NANOSLEEP.SYNCS 0x989680 ;  /* 0x009896800000995d */ /* 0x008fea0003900000 */
[----:B------:R-:W3:Y:S02]  /*9e80*/  @!P1 SYNCS.PHASECHK.TRANS64 P1, [R2+URZ+0xe0], R5 ;  /* 0x0000e005020095a7 */ /* 0x000ee400080210ff */
[----:B---3--:R-:W-:Y:S05]  /*9e90*/  @!P1 BRA `(.L_x_56) ;  /* 0xfffffffc00f09947 */ /* 0x008fea000383ffff */
[----:B------:R-:W-:Y:S05]  /*9ea0*/  BRA `(.L_x_167) ;  /* 0xffffff9000447947 */ /* 0x000fea000383ffff */
.L_x_59:
[----:B------:R-:W-:-:S07]  /*9eb0*/  MOV R0, UR4 ;  /* 0x0000000400007c02 */ /* 0x000fce0008000f00 */
.L_x_168:
[----:B--2---:R2:W3:Y:S02]  /*9ec0*/  SYNCS.PHASECHK.TRANS64.TRYWAIT P0, [R0+URZ+0xf0], R3 ;  /* 0x0000f003000075a7 */ /* 0x0044e400080011ff */
[----:B---3--:R-:W-:Y:S05]  /*9ed0*/  @!P0 NANOSLEEP.SYNCS 0x989680 ;  /* 0x009896800000895d */ /* 0x008fea0003900000 */
[----:B------:R-:W3:Y:S02]  /*9ee0*/  @!P0 SYNCS.PHASECHK.TRANS64 P0, [R0+URZ+0xf0], R3 ;  /* 0x0000f003000085a7 */ /* 0x000ee400080010ff */
[----:B---3--:R-:W-:Y:S05]  /*9ef0*/  @!P0 BRA `(.L_x_168) ;  /* 0xfffffffc00f08947 */ /* 0x008fea000383ffff */
[----:B------:R-:W-:Y:S05]  /*9f00*/  BRA `(.L_x_58) ;  /* 0xffffff9000987947 */ /* 0x000fea000383ffff */
.L_x_66:
[----:B-1----:R1:W2:Y:S02]  /*9f10*/  SYNCS.PHASECHK.TRANS64.TRYWAIT P1, [R0+URZ+0xe0], R5 ;  /* 0x0000e005000075a7 */ /* 0x0022a400080211ff */
[----:B--2---:R-:W-:Y:S05]  /*9f20*/  @!P1 NANOSLEEP.SYNCS 0x989680 ;  /* 0x009896800000995d */ /* 0x004fea0003900000 */
[----:B------:R-:W2:Y:S02]  /*9f30*/  @!P1 SYNCS.PHASECHK.TRANS64 P1, [R0+URZ+0xe0], R5 ;  /* 0x0000e005000095a7 */ /* 0x000ea400080210ff */
[----:B--2---:R-:W-:Y:S05]  /*9f40*/  @!P1 BRA `(.L_x_66) ;  /* 0xfffffffc00f09947 */ /* 0x004fea000383ffff */
[----:B------:R-:W-:Y:S05]  /*9f50*/  BRA `(.L_x_169) ;  /* 0xffffff9800007947 */ /* 0x000fea000383ffff */
.L_x_67:
[----:B------:R-:W-:-:S07]  /*9f60*/  MOV R3, UR23 ;  /* 0x0000001700037c02 */ /* 0x000fce0008000f00 */
.L_x_170:
[----:B-1----:R1:W2:Y:S02]  /*9f70*/  SYNCS.PHASECHK.TRANS64.TRYWAIT P0, [R3+URZ+0x120], R0 ;  /* 0x00012000030075a7 */ /* 0x0022a400080011ff */
[----:B--2---:R-:W-:Y:S05]  /*9f80*/  @!P0 NANOSLEEP.SYNCS 0x989680 ;  /* 0x009896800000895d */ /* 0x004fea0003900000 */
[----:B------:R-:W2:Y:S02]  /*9f90*/  @!P0 SYNCS.PHASECHK.TRANS64 P0, [R3+URZ+0x120], R0 ;  /* 0x00012000030085a7 */ /* 0x000ea400080010ff */
[----:B--2---:R-:W-:Y:S05]  /*9fa0*/  @!P0 BRA `(.L_x_170) ;  /* 0xfffffffc00f08947 */ /* 0x004fea000383ffff */
[----:B------:R-:W-:Y:S05]  /*9fb0*/  BRA `(.L_x_171) ;  /* 0xffffff9800507947 */ /* 0x000fea000383ffff */
.L_x_70:
[----:B------:R-:W-:Y:S07]  /*9fc0*/  MOV R0, UR5 ;  /* 0x0000000500007c02 */ /* 0x000fee0008000f00 */
.L_x_172:
[----:B-1----:R1:W2:Y:S02]  /*9fd0*/  SYNCS.PHASECHK.TRANS64.TRYWAIT P0, [R0+URZ], R3 ;  /* 0x00000003000075a7 */ /* 0x0022a400080011ff */
[----:B--2---:R-:W-:Y:S05]  /*9fe0*/  @!P0 NANOSLEEP.SYNCS 0x989680 ;  /* 0x009896800000895d */ /* 0x004fea0003900000 */
[----:B------:R-:W2:Y:S02]  /*9ff0*/  @!P0 SYNCS.PHASECHK.TRANS64 P0, [R0+URZ], R3 ;  /* 0x00000003000085a7 */ /* 0x000ea400080010ff */
[----:B--2---:R-:W-:Y:S05]  /*a000*/  @!P0 BRA `(.L_x_172) ;  /* 0xfffffffc00f08947 */ /* 0x004fea000383ffff */
[----:B------:R-:W-:Y:S05]  /*a010*/  BRA `(.L_x_69) ;  /* 0xffffff98006c7947 */ /* 0x000fea000383ffff */
.L_x_73:
[----:B------:R-:W-:-:S07]  /*a020*/  MOV R0, UR4 ;  /* 0x0000000400007c02 */ /* 0x000fce0008000f00 */
.L_x_173:
[----:B--2---:R2:W4:Y:S02]  /*a030*/  SYNCS.PHASECHK.TRANS64.TRYWAIT P0, [R0+URZ], R3 ;  /* 0x00000003000075a7 */ /* 0x00452400080011ff */
[----:B----4-:R-:W-:Y:S05]  /*a040*/  @!P0 NANOSLEEP.SYNCS 0x989680 ;  /* 0x009896800000895d */ /* 0x010fea0003900000 */
[----:B------:R-:W4:Y:S02]  /*a050*/  @!P0 SYNCS.PHASECHK.TRANS64 P0, [R0+URZ], R3 ;  /* 0x00000003000085a7 */ /* 0x000f2400080010ff */
[----:B----4-:R-:W-:Y:S05]  /*a060*/  @!P0 BRA `(.L_x_173) ;  /* 0xfffffffc00f08947 */ /* 0x010fea000383ffff */
[----:B------:R-:W-:Y:S05]  /*a070*/  BRA `(.L_x_174) ;  /* 0xffffff9c00207947 */ /* 0x000fea000383ffff */
.L_x_74:
[----:B------:R-:W-:-:S07]  /*a080*/  MOV R0, UR5 ;  /* 0x0000000500007c02 */ /* 0x000fce0008000f00 */
.L_x_175:
[----:B-1----:R1:W2:Y:S02]  /*a090*/  SYNCS.PHASECHK.TRANS64.TRYWAIT P0, [R0+URZ], R3 ;  /* 0x00000003000075a7 */ /* 0x0022a400080011ff */
[----:B--2---:R-:W-:Y:S05]  /*a0a0*/  @!P0 NANOSLEEP.SYNCS 0x989680 ;  /* 0x009896800000895d */ /* 0x004fea0003900000 */
[----:B------:R-:W2:Y:S02]  /*a0b0*/  @!P0 SYNCS.PHASECHK.TRANS64 P0, [R0+URZ], R3 ;  /* 0x00000003000085a7 */ /* 0x000ea400080010ff */
[----:B--2---:R-:W-:Y:S05]  /*a0c0*/  @!P0 BRA `(.L_x_175) ;  /* 0xfffffffc00f08947 */ /* 0x004fea000383ffff */
[----:B------:R-:W-:Y:S05]  /*a0d0*/  BRA `(.L_x_176) ;  /* 0xffffff9c002c7947 */ /* 0x000fea000383ffff */
.L_x_75:
[----:B------:R-:W-:-:S07]  /*a0e0*/  MOV R0, UR5 ;  /* 0x0000000500007c02 */ /* 0x000fce0008000f00 */
.L_x_177:
[----:B-1----:R1:W2:Y:S02]  /*a0f0*/  SYNCS.PHASECHK.TRANS64.TRYWAIT P0, [R0+URZ], R3 ;  /* 0x00000003000075a7 */ /* 0x0022a400080011ff */
[----:B--2---:R-:W-:Y:S05]  /*a100*/  @!P0 NANOSLEEP.SYNCS 0x989680 ;  /* 0x009896800000895d */ /* 0x004fea0003900000 */
[----:B------:R-:W2:Y:S02]  /*a110*/  @!P0 SYNCS.PHASECHK.TRANS64 P0, [R0+URZ], R3 ;  /* 0x00000003000085a7 */ /* 0x000ea400080010ff */
[----:B--2---:R-:W-:Y:S05]  /*a120*/  @!P0 BRA `(.L_x_177) ;  /* 0xfffffffc00f08947 */ /* 0x004fea000383ffff */
[----:B------:R-:W-:Y:S05]  /*a130*/  BRA `(.L_x_178) ;  /* 0xffffff9c00387947 */ /* 0x000fea000383ffff */
.L_x_76:
[----:B------:R-:W-:-:S07]  /*a140*/  MOV R0, UR4 ;  /* 0x0000000400007c02 */ /* 0x000fce0008000f00 */
.L_x_179:
[----:B-1----:R1:W2:Y:S02]  /*a150*/  SYNCS.PHASECHK.TRANS64.TRYWAIT P0, [R0+URZ], R3 ;  /* 0x00000003000075a7 */ /* 0x0022a400080011ff */
[----:B--2---:R-:W-:Y:S05]  /*a160*/  @!P0 NANOSLEEP.SYNCS 0x989680 ;  /* 0x009896800000895d */ /* 0x004fea0003900000 */
[----:B------:R-:W2:Y:S02]  /*a170*/  @!P0 SYNCS.PHASECHK.TRANS64 P0, [R0+URZ], R3 ;  /* 0x00000003000085a7 */ /* 0x000ea400080010ff */
[----:B--2---:R-:W-:Y:S05]  /*a180*/  @!P0 BRA `(.L_x_179) ;  /* 0xfffffffc00f08947 */ /* 0x004fea000383ffff */
[----:B------:R-:W-:Y:S05]  /*a190*/  BRA `(.L_x_180) ;  /* 0xffffff9c00447947 */ /* 0x000fea000383ffff */
.L_x_81:
[----:B-1----:R1:W2:Y:S02]  /*a1a0*/  SYNCS.PHASECHK.TRANS64.TRYWAIT P0, [R8+URZ+0xe0], R5 ;  /* 0x0000e005080075a7 */ /* 0x0022a400080011ff */
[----:B--2---:R-:W-:Y:S05]  /*a1b0*/  @!P0 NANOSLEEP.SYNCS 0x989680 ;  /* 0x009896800000895d */ /* 0x004fea0003900000 */
[----:B------:R-:W2:Y:S02]  /*a1c0*/  @!P0 SYNCS.PHASECHK.TRANS64 P0, [R8+URZ+0xe0], R5 ;  /* 0x0000e005080085a7 */ /* 0x000ea400080010ff */
[----:B--2---:R-:W-:Y:S05]  /*a1d0*/  @!P0 BRA `(.L_x_81) ;  /* 0xfffffffc00f08947 */ /* 0x004fea000383ffff */
[----:B------:R-:W-:Y:S05]  /*a1e0*/  BRA `(.L_x_181) ;  /* 0xffffffa000887947 */ /* 0x000fea000383ffff */
.L_x_84:
[----:B------:R-:W-:Y:S07]  /*a1f0*/  MOV R0, UR21 ;  /* 0x0000001500007c02 */ /* 0x000fee0008000f00 */
.L_x_182:
[----:B-1----:R1:W2:Y:S02]  /*a200*/  SYNCS.PHASECHK.TRANS64.TRYWAIT P1, [R0+URZ+0xd8], R5 ;  /* 0x0000d805000075a7 */ /* 0x0022a400080211ff */
[----:B--2---:R-:W-:Y:S05]  /*a210*/  @!P1 NANOSLEEP.SYNCS 0x989680 ;  /* 0x009896800000995d */ /* 0x004fea0003900000 */
[----:B------:R-:W2:Y:S02]  /*a220*/  @!P1 SYNCS.PHASECHK.TRANS64 P1, [R0+URZ+0xd8], R5 ;  /* 0x0000d805000095a7 */ /* 0x000ea400080210ff */
[----:B--2---:R-:W-:Y:S05]  /*a230*/  @!P1 BRA `(.L_x_182) ;  /* 0xfffffffc00f09947 */ /* 0x004fea000383ffff */
[----:B------:R-:W-:Y:S05]  /*a240*/  BRA `(.L_x_83) ;  /* 0xffffffa800047947 */ /* 0x000fea000383ffff */
.L_x_87:
[----:B-1----:R-:W-:Y:S07]  /*a250*/  MOV R5, UR21 ;  /* 0x0000001500057c02 */ /* 0x002fee0008000f00 */
.L_x_183:
[----:B-1----:R1:W2:Y:S02]  /*a260*/  SYNCS.PHASECHK.TRANS64.TRYWAIT P0, [R5+URZ+0xb0], R4 ;  /* 0x0000b004050075a7 */ /* 0x0022a400080011ff */
[----:B--2---:R-:W-:Y:S05]  /*a270*/  @!P0 NANOSLEEP.SYNCS 0x989680 ;  /* 0x009896800000895d */ /* 0x004fea0003900000 */
[----:B------:R-:W2:Y:S02]  /*a280*/  @!P0 SYNCS.PHASECHK.TRANS64 P0, [R5+URZ+0xb0], R4 ;  /* 0x0000b004050085a7 */ /* 0x000ea400080010ff */
[----:B--2---:R-:W-:Y:S05]  /*a290*/  @!P0 BRA `(.L_x_183) ;  /* 0xfffffffc00f08947 */ /* 0x004fea000383ffff */
[----:B------:R-:W-:Y:S05]  /*a2a0*/  BRA `(.L_x_184) ;  /* 0xffffffa8005c7947 */ /* 0x000fea000383ffff */
.L_x_88:
[----:B------:R-:W-:Y:S07]  /*a2b0*/  MOV R5, UR21 ;  /* 0x0000001500057c02 */ /* 0x000fee0008000f00 */
.L_x_185:
[----:B-1----:R1:W2:Y:S02]  /*a2c0*/  SYNCS.PHASECHK.TRANS64.TRYWAIT P0, [R5+URZ+0xb8], R4 ;  /* 0x0000b804050075a7 */ /* 0x0022a400080011ff */
[----:B--2---:R-:W-:Y:S05]  /*a2d0*/  @!P0 NANOSLEEP.SYNCS 0x989680 ;  /* 0x009896800000895d */ /* 0x004fea0003900000 */
[----:B------:R-:W2:Y:S02]  /*a2e0*/  @!P0 SYNCS.PHASECHK.TRANS64 P0, [R5+URZ+0xb8], R4 ;  /* 0x0000b804050085a7 */ /* 0x000ea400080010ff */
[----:B--2---:R-:W-:Y:S05]  /*a2f0*/  @!P0 BRA `(.L_x_185) ;  /* 0xfffffffc00f08947 */ /* 0x004fea000383ffff */
[----:B------:R-:W-:Y:S05]  /*a300*/  BRA `(.L_x_186) ;  /* 0xffffffa800947947 */ /* 0x000fea000383ffff */
.L_x_89:
[----:B-1----:R-:W-:Y:S07]  /*a310*/  MOV R5, UR21 ;  /* 0x0000001500057c02 */ /* 0x002fee0008000f00 */
.L_x_187:
[----:B-1----:R1:W2:Y:S02]  /*a320*/  SYNCS.PHASECHK.TRANS64.TRYWAIT P0, [R5+URZ+0xc0], R4 ;  /* 0x0000c004050075a7 */ /* 0x0022a400080011ff */
[----:B--2---:R-:W-:Y:S05]  /*a330*/  @!P0 NANOSLEEP.SYNCS 0x989680 ;  /* 0x009896800000895d */ /* 0x004fea0003900000 */
[----:B------:R-:W2:Y:S02]  /*a340*/  @!P0 SYNCS.PHASECHK.TRANS64 P0, [R5+URZ+0xc0], R4 ;  /* 0x0000c004050085a7 */ /* 0x000ea400080010ff */
[----:B--2---:R-:W-:Y:S05]  /*a350*/  @!P0 BRA `(.L_x_187) ;  /* 0xfffffffc00f08947 */ /* 0x004fea000383ffff */
[----:B------:R-:W-:Y:S05]  /*a360*/  BRA `(.L_x_188) ;  /* 0xffffffa800d87947 */ /* 0x000fea000383ffff */
.L_x_90:
[----:B-1----:R-:W-:Y:S07]  /*a370*/  MOV R5, UR21 ;  /* 0x0000001500057c02 */ /* 0x002fee0008000f00 */
.L_x_189:
[----:B-1----:R1:W2:Y:S02]  /*a380*/  SYNCS.PHASECHK.TRANS64.TRYWAIT P0, [R5+URZ+0xc8], R4 ;  /* 0x0000c804050075a7 */ /* 0x0022a400080011ff */
[----:B--2---:R-:W-:Y:S05]  /*a390*/  @!P0 NANOSLEEP.SYNCS 0x989680 ;  /* 0x009896800000895d */ /* 0x004fea0003900000 */
[----:B------:R-:W2:Y:S02]  /*a3a0*/  @!P0 SYNCS.PHASECHK.TRANS64 P0, [R5+URZ+0xc8], R4 ;  /* 0x0000c804050085a7 */ /* 0x000ea400080010ff */
[----:B--2---:R-:W-:Y:S05]  /*a3b0*/  @!P0 BRA `(.L_x_189) ;  /* 0xfffffffc00f08947 */ /* 0x004fea000383ffff */
[----:B------:R-:W-:Y:S05]  /*a3c0*/  BRA `(.L_x_190) ;  /* 0xffffffac00207947 */ /* 0x000fea000383ffff */
.L_x_92:
[----:B------:R-:W-:-:S07]  /*a3d0*/  MOV R0, UR21 ;  /* 0x0000001500007c02 */ /* 0x000fce0008000f00 */
.L_x_191:
[----:B-1----:R1:W2:Y:S02]  /*a3e0*/  SYNCS.PHASECHK.TRANS64.TRYWAIT P0, [R0+URZ+0xb0], R3 ;  /* 0x0000b003000075a7 */ /* 0x0022a400080011ff */
[----:B--2---:R-:W-:Y:S05]  /*a3f0*/  @!P0 NANOSLEEP.SYNCS 0x989680 ;  /* 0x009896800000895d */ /* 0x004fea0003900000 */
[----:B------:R-:W2:Y:S02]  /*a400*/  @!P0 SYNCS.PHASECHK.TRANS64 P0, [R0+URZ+0xb0], R3 ;  /* 0x0000b003000085a7 */ /* 0x000ea400080010ff */
[----:B--2---:R-:W-:Y:S05]  /*a410*/  @!P0 BRA `(.L_x_191) ;  /* 0xfffffffc00f08947 */ /* 0x004fea000383ffff */
[----:B------:R-:W-:Y:S05]  /*a420*/  BRA `(.L_x_192) ;  /* 0xffffffac00987947 */ /* 0x000fea000383ffff */
.L_x_93:
[----:B-1----:R-:W-:-:S07]  /*a430*/  MOV R0, UR21 ;  /* 0x0000001500007c02 */ /* 0x002fce0008000f00 */
.L_x_193:
[----:B-1----:R1:W2:Y:S02]  /*a440*/  SYNCS.PHASECHK.TRANS64.TRYWAIT P0, [R0+URZ+0xb8], R3 ;  /* 0x0000b803000075a7 */ /* 0x0022a400080011ff */
[----:B--2---:R-:W-:Y:S05]  /*a450*/  @!P0 NANOSLEEP.SYNCS 0x989680 ;  /* 0x009896800000895d */ /* 0x004fea0003900000 */
[----:B------:R-:W2:Y:S02]  /*a460*/  @!P0 SYNCS.PHASECHK.TRANS64 P0, [R0+URZ+0xb8], R3 ;  /* 0x0000b803000085a7 */ /* 0x000ea400080010ff */
[----:B--2---:R-:W-:Y:S05]  /*a470*/  @!P0 BRA `(.L_x_193) ;  /* 0xfffffffc00f08947 */ /* 0x004fea000383ffff */
[----:B------:R-:W-:Y:S05]  /*a480*/  BRA `(.L_x_194) ;  /* 0xffffffac00887947 */ /* 0x000fea000383ffff */
.L_x_94:
[----:B-1----:R-:W-:-:S07]  /*a490*/  MOV R0, UR21 ;  /* 0x0000001500007c02 */ /* 0x002fce0008000f00 */
.L_x_195:
[----:B-1----:R1:W2:Y:S02]  /*a4a0*/  SYNCS.PHASECHK.TRANS64.TRYWAIT P0, [R0+URZ+0xc0], R3 ;  /* 0x0000c003000075a7 */ /* 0x0022a400080011ff */
[----:B--2---:R-:W-:Y:S05]  /*a4b0*/  @!P0 NANOSLEEP.SYNCS 0x989680 ;  /* 0x009896800000895d */ /* 0x004fea0003900000 */
[----:B------:R-:W2:Y:S02]  /*a4c0*/  @!P0 SYNCS.PHASECHK.TRANS64 P0, [R0+URZ+0xc0], R3 ;  /* 0x0000c003000085a7 */ /* 0x000ea400080010ff */
[----:B--2---:R-:W-:Y:S05]  /*a4d0*/  @!P0 BRA `(.L_x_195) ;  /* 0xfffffffc00f08947 */ /* 0x004fea000383ffff */
[----:B------:R-:W-:Y:S05]  /*a4e0*/  BRA `(.L_x_196) ;  /* 0xffffffac00787947 */ /* 0x000fea000383ffff */
.L_x_96:
[----:B-1----:R1:W2:Y:S02]  /*a4f0*/  SYNCS.PHASECHK.TRANS64.TRYWAIT P0, [R3+URZ+0xe0], R0 ;  /* 0x0000e000030075a7 */ /* 0x0022a400080011ff */
[----:B--2---:R-:W-:Y:S05]  /*a500*/  @!P0 NANOSLEEP.SYNCS 0x989680 ;  /* 0x009896800000895d */ /* 0x004fea0003900000 */
[----:B------:R-:W2:Y:S02]  /*a510*/  @!P0 SYNCS.PHASECHK.TRANS64 P0, [R3+URZ+0xe0], R0 ;  /* 0x0000e000030085a7 */ /* 0x000ea400080010ff */
[----:B--2---:R-:W-:Y:S05]  /*a520*/  @!P0 BRA `(.L_x_96) ;  /* 0xfffffffc00f08947 */ /* 0x004fea000383ffff */
[----:B------:R-:W-:Y:S05]  /*a530*/  BRA `(.L_x_197) ;  /* 0xffffffb000447947 */ /* 0x000fea000383ffff */
.L_x_107:
[----:B-1----:R-:W-:Y:S04]  /*a540*/  MOV R0, UR44 ;  /* 0x0000002c00007c02 */ /* 0x002fe80008000f00 */
[----:B------:R1:W2:Y:S03]  /*a550*/  SYNCS.PHASECHK.TRANS64.TRYWAIT P1, [R0+URZ+0x90], R5 ;  /* 0x00009005000075a7 */ /* 0x0002a600080211ff */
[----:B--2---:R-:W-:Y:S05]  /*a560*/  @!P1 NANOSLEEP.SYNCS 0x989680 ;  /* 0x009896800000995d */ /* 0x004fea0003900000 */
[----:B------:R-:W2:Y:S02]  /*a570*/  @!P1 SYNCS.PHASECHK.TRANS64 P1, [R0+URZ+0x90], R5 ;  /* 0x00009005000095a7 */ /* 0x000ea400080210ff */
[----:B--2---:R-:W-:Y:S05]  /*a580*/  @!P1 BRA `(.L_x_107) ;  /* 0xfffffffc00ec9947 */ /* 0x004fea000383ffff */
[----:B------:R-:W-:Y:S05]  /*a590*/  BRA `(.L_x_106) ;  /* 0xffffffbc00d87947 */ /* 0x000fea000383ffff */
.L_x_109:
[----:B-1----:R1:W4:Y:S02]  /*a5a0*/  SYNCS.PHASECHK.TRANS64.TRYWAIT P0, [R98+URZ+0x100], R3 ;  /* 0x00010003620075a7 */ /* 0x00232400080011ff */
[----:B----4-:R-:W-:Y:S05]  /*a5b0*/  @!P0 NANOSLEEP.SYNCS 0x989680 ;  /* 0x009896800000895d */ /* 0x010fea0003900000 */
[----:B------:R-:W4:Y:S02]  /*a5c0*/  @!P0 SYNCS.PHASECHK.TRANS64 P0, [R98+URZ+0x100], R3 ;  /* 0x00010003620085a7 */ /* 0x000f2400080010ff */
[----:B----4-:R-:W-:Y:S05]  /*a5d0*/  @!P0 BRA `(.L_x_109) ;  /* 0xfffffffc00f08947 */ /* 0x010fea000383ffff */
[----:B------:R-:W-:Y:S05]  /*a5e0*/  BRA `(.L_x_108) ;  /* 0xffffffc000047947 */ /* 0x000fea000383ffff */
.L_x_118:
[----:B--2---:R2:W3:Y:S02]  /*a5f0*/  SYNCS.PHASECHK.TRANS64.TRYWAIT P0, [R3+URZ+0x90], R0 ;  /* 0x00009000030075a7 */ /* 0x0044e400080011ff */
[----:B---3--:R-:W-:Y:S05]  /*a600*/  @!P0 NANOSLEEP.SYNCS 0x989680 ;  /* 0x009896800000895d */ /* 0x008fea0003900000 */
[----:B------:R-:W3:Y:S02]  /*a610*/  @!P0 SYNCS.PHASECHK.TRANS64 P0, [R3+URZ+0x90], R0 ;  /* 0x00009000030085a7 */ /* 0x000ee400080010ff */
[----:B---3--:R-:W-:Y:S05]  /*a620*/  @!P0 BRA `(.L_x_118) ;  /* 0xfffffffc00f08947 */ /* 0x008fea000383ffff */
[----:B------:R-:W-:Y:S05]  /*a630*/  BRA `(.L_x_117) ;  /* 0xffffffc800e87947 */ /* 0x000fea000383ffff */
.L_x_126:
[----:B-1----:R1:W3:Y:S02]  /*a640*/  SYNCS.PHASECHK.TRANS64.TRYWAIT P0, [R63+URZ+0x90], R4 ;  /* 0x000090043f0075a7 */ /* 0x0022e400080011ff */
[----:B---3--:R-:W-:Y:S05]  /*a650*/  @!P0 NANOSLEEP.SYNCS 0x989680 ;  /* 0x009896800000895d */ /* 0x008fea0003900000 */
[----:B------:R-:W3:Y:S02]  /*a660*/  @!P0 SYNCS.PHASECHK.TRANS64 P0, [R63+URZ+0x90], R4 ;  /* 0x000090043f0085a7 */ /* 0x000ee400080010ff */
[----:B---3--:R-:W-:Y:S05]  /*a670*/  @!P0 BRA `(.L_x_126) ;  /* 0xfffffffc00f08947 */ /* 0x008fea000383ffff */
[----:B------:R-:W-:Y:S05]  /*a680*/  BRA `(.L_x_125) ;  /* 0xffffffd400f07947 */ /* 0x000fea000383ffff */
.L_x_134:
[----:B-1----:R1:W3:Y:S02]  /*a690*/  SYNCS.PHASECHK.TRANS64.TRYWAIT P0, [R108+URZ+0x90], R3 ;  /* 0x000090036c0075a7 */ /* 0x0022e400080011ff */
[----:B---3--:R-:W-:Y:S05]  /*a6a0*/  @!P0 NANOSLEEP.SYNCS 0x989680 ;  /* 0x009896800000895d */ /* 0x008fea0003900000 */
[----:B------:R-:W3:Y:S02]  /*a6b0*/  @!P0 SYNCS.PHASECHK.TRANS64 P0, [R108+URZ+0x90], R3 ;  /* 0x000090036c0085a7 */ /* 0x000ee400080010ff */
[----:B---3--:R-:W-:Y:S05]  /*a6c0*/  @!P0 BRA `(.L_x_134) ;  /* 0xfffffffc00f08947 */ /* 0x008fea000383ffff */
[----:B------:R-:W-:Y:S05]  /*a6d0*/  BRA `(.L_x_133) ;  /* 0xffffffe000f47947 */ /* 0x000fea000383ffff */
        .weak           $__internal_0_$__cuda_sm10x_tcgen05_guardrail_trap_col_being_dealloced_not_returned_by_alloc
        .type           $__internal_0_$__cuda_sm10x_tcgen05_guardrail_trap_col_being_dealloced_not_returned_by_alloc,@function
        .size           $__internal_0_$__cuda_sm10x_tcgen05_guardrail_trap_col_being_dealloced_not_returned_by_alloc,($__internal_1_$__cuda_sm10x_tcgen05_guardrail_trap_phase_invalid_during_alloc - $__internal_0_$__cuda_sm10x_tcgen05_guardrail_trap_col_being_dealloced_not_returned_by_alloc)
$__internal_0_$__cuda_sm10x_tcgen05_guardrail_trap_col_being_dealloced_not_returned_by_alloc:
[----:B------:R-:W-:Y:S05]  /*a6e0*/  BPT.TRAP 0x1 ;  /* 0x000000040000795c */ /* 0x000fea0000300000 */
[----:B------:R-:W-:-:S04]  /*a6f0*/  HFMA2 R3, -RZ, RZ, 0, 0 ;  /* 0x00000000ff037431 */ /* 0x000fc800000001ff */
[----:B------:R-:W-:Y:S05]  /*a700*/  RET.REL.NODEC R2 `(_ZN7cutlass13device_kernelINS_4gemm6kernel13GemmUniversalIN4cute5tupleIJiiiiEEENS1_10collective13CollectiveMmaINS1_35MainloopSm100TmaUmmaWarpSpecializedILi9ELi2ELi4ENS5_IJNS4_1CILi2EEENSA_ILi1EEESC_EEEEENS5_IJNSA_ILi64EEENSA_ILi256EEENSA_ILi32EEEEEENS_10bfloat16_tENS5_IJlSC_lEEESJ_SK_NS4_8TiledMMAINS4_8MMA_AtomIJNS4_20SM100_MMA_F16BF16_SSISJ_SJ_fLi64ELi256ELNS4_4UMMA5MajorE0ELSP_0ELNSO_7ScaleInE0ELSQ_0EEEEEENS4_6LayoutINS5_IJSC_SC_SC_EEENS5_IJNSA_ILi0EEESV_SV_EEEEENS5_IJNS4_10UnderscoreESY_SY_EEEEENS4_13SM90_TMA_LOADENS4_14ComposedLayoutINS4_7SwizzleILi2ELi4ELi3EEENS4_18smem_ptr_flag_bitsILi16EEENST_INS5_IJNSA_ILi8EEESH_EEENS5_IJSH_SC_EEEEEEEvNS4_8identityENS4_23SM90_TMA_LOAD_MULTICASTES1B_vS1C_EENS_8epilogue10collective18CollectiveEpilogueINS1F_23Sm100TmaWarpSpecializedILi4ELi2ELi32ELb1ELb0EEEJSI_NS5_IJNST_ISF_SC_EES1K_EEESJ_SK_SJ_SK_NS1F_6fusion15FusionCallbacksIS1J_NS1M_17LinearCombinationISJ_fSJ_fLNS_15FloatRoundStyleE2EEESI_S1L_JEEENS4_5SM1004TMEM4LOAD26SM100_TMEM_LOAD_16dp256b8xES11_NS12_INS13_ILi3ELi4ELi3EEES16_NST_INS5_IJS17_SF_EEENS5_IJSF_SC_EEEEEEENS4_17SM75_U32x4_LDSM_NENS4_14SM90_TMA_STOREES20_NS4_17SM90_U32x4_STSM_NENS4_39AutoVectorizingCopyWithAssumedAlignmentILi128EEEEEEvvEEEEvNT_6ParamsE) ;  /* 0xffffff58023c7950 */ /* 0x000fea0003c3ffff */
        .weak           $__internal_1_$__cuda_sm10x_tcgen05_guardrail_trap_phase_invalid_during_alloc
        .type           $__internal_1_$__cuda_sm10x_tcgen05_guardrail_trap_phase_invalid_during_alloc,@function
        .size           $__internal_1_$__cuda_sm10x_tcgen05_guardrail_trap_phase_invalid_during_alloc,($__internal_2_$__cuda_sm10x_tcgen05_guardrail_trap_unallocated_columns_being_dealloced - $__internal_1_$__cuda_sm10x_tcgen05_guardrail_trap_phase_invalid_during_alloc)
$__internal_1_$__cuda_sm10x_tcgen05_guardrail_trap_phase_invalid_during_alloc:
[----:B------:R-:W-:Y:S05]  /*a710*/  BPT.TRAP 0x1 ;  /* 0x000000040000795c */ /* 0x000fea0000300000 */
[----:B------:R-:W-:-:S04]  /*a720*/  MOV R5, 0x0 ;  /* 0x0000000000057802 */ /* 0x000fc80000000f00 */
[----:B------:R-:W-:Y:S05]  /*a730*/  RET.REL.NODEC R4 `(_ZN7cutlass13device_kernelINS_4gemm6kernel13GemmUniversalIN4cute5tupleIJiiiiEEENS1_10collective13CollectiveMmaINS1_35MainloopSm100TmaUmmaWarpSpecializedILi9ELi2ELi4ENS5_IJNS4_1CILi2EEENSA_ILi1EEESC_EEEEENS5_IJNSA_ILi64EEENSA_ILi256EEENSA_ILi32EEEEEENS_10bfloat16_tENS5_IJlSC_lEEESJ_SK_NS4_8TiledMMAINS4_8MMA_AtomIJNS4_20SM100_MMA_F16BF16_SSISJ_SJ_fLi64ELi256ELNS4_4UMMA5MajorE0ELSP_0ELNSO_7ScaleInE0ELSQ_0EEEEEENS4_6LayoutINS5_IJSC_SC_SC_EEENS5_IJNSA_ILi0EEESV_SV_EEEEENS5_IJNS4_10UnderscoreESY_SY_EEEEENS4_13SM90_TMA_LOADENS4_14ComposedLayoutINS4_7SwizzleILi2ELi4ELi3EEENS4_18smem_ptr_flag_bitsILi16EEENST_INS5_IJNSA_ILi8EEESH_EEENS5_IJSH_SC_EEEEEEEvNS4_8identityENS4_23SM90_TMA_LOAD_MULTICASTES1B_vS1C_EENS_8epilogue10collective18CollectiveEpilogueINS1F_23Sm100TmaWarpSpecializedILi4ELi2ELi32ELb1ELb0EEEJSI_NS5_IJNST_ISF_SC_EES1K_EEESJ_SK_SJ_SK_NS1F_6fusion15FusionCallbacksIS1J_NS1M_17LinearCombinationISJ_fSJ_fLNS_15FloatRoundStyleE2EEESI_S1L_JEEENS4_5SM1004TMEM4LOAD26SM100_TMEM_LOAD_16dp256b8xES11_NS12_INS13_ILi3ELi4ELi3EEES16_NST_INS5_IJS17_SF_EEENS5_IJSF_SC_EEEEEEENS4_17SM75_U32x4_LDSM_NENS4_14SM90_TMA_STOREES20_NS4_17SM90_U32x4_STSM_NENS4_39AutoVectorizingCopyWithAssumedAlignmentILi128EEEEEEvvEEEEvNT_6ParamsE) ;  /* 0xffffff5804307950 */ /* 0x000fea0003c3ffff */
        .weak           $__internal_2_$__cuda_sm10x_tcgen05_guardrail_trap_unallocated_columns_being_dealloced
        .type           $__internal_2_$__cuda_sm10x_tcgen05_guardrail_trap_unallocated_columns_being_dealloced,@function
        .size           $__internal_2_$__cuda_sm10x_tcgen05_guardrail_trap_unallocated_columns_being_dealloced,(.L_x_199 - $__internal_2_$__cuda_sm10x_tcgen05_guardrail_trap_unallocated_columns_being_dealloced)
$__internal_2_$__cuda_sm10x_tcgen05_guardrail_trap_unallocated_columns_being_dealloced:
[----:B------:R-:W-:Y:S05]  /*a740*/  BPT.TRAP 0x1 ;  /* 0x000000040000795c */ /* 0x000fea0000300000 */
[----:B------:R-:W-:-:S04]  /*a750*/  HFMA2 R3, -RZ, RZ, 0, 0 ;  /* 0x00000000ff037431 */ /* 0x000fc800000001ff */
[----:B------:R-:W-:Y:S05]  /*a760*/  RET.REL.NODEC R2 `(_ZN7cutlass13device_kernelINS_4gemm6kernel13GemmUniversalIN4cute5tupleIJiiiiEEENS1_10collective13CollectiveMmaINS1_35MainloopSm100TmaUmmaWarpSpecializedILi9ELi2ELi4ENS5_IJNS4_1CILi2EEENSA_ILi1EEESC_EEEEENS5_IJNSA_ILi64EEENSA_ILi256EEENSA_ILi32EEEEEENS_10bfloat16_tENS5_IJlSC_lEEESJ_SK_NS4_8TiledMMAINS4_8MMA_AtomIJNS4_20SM100_MMA_F16BF16_SSISJ_SJ_fLi64ELi256ELNS4_4UMMA5MajorE0ELSP_0ELNSO_7ScaleInE0ELSQ_0EEEEEENS4_6LayoutINS5_IJSC_SC_SC_EEENS5_IJNSA_ILi0EEESV_SV_EEEEENS5_IJNS4_10UnderscoreESY_SY_EEEEENS4_13SM90_TMA_LOADENS4_14ComposedLayoutINS4_7SwizzleILi2ELi4ELi3EEENS4_18smem_ptr_flag_bitsILi16EEENST_INS5_IJNSA_ILi8EEESH_EEENS5_IJSH_SC_EEEEEEEvNS4_8identityENS4_23SM90_TMA_LOAD_MULTICASTES1B_vS1C_EENS_8epilogue10collective18CollectiveEpilogueINS1F_23Sm100TmaWarpSpecializedILi4ELi2ELi32ELb1ELb0EEEJSI_NS5_IJNST_ISF_SC_EES1K_EEESJ_SK_SJ_SK_NS1F_6fusion15FusionCallbacksIS1J_NS1M_17LinearCombinationISJ_fSJ_fLNS_15FloatRoundStyleE2EEESI_S1L_JEEENS4_5SM1004TMEM4LOAD26SM100_TMEM_LOAD_16dp256b8xES11_NS12_INS13_ILi3ELi4ELi3EEES16_NST_INS5_IJS17_SF_EEENS5_IJSF_SC_EEEEEEENS4_17SM75_U32x4_LDSM_NENS4_14SM90_TMA_STOREES20_NS4_17SM90_U32x4_STSM_NENS4_39AutoVectorizingCopyWithAssumedAlignmentILi128EEEEEEvvEEEEvNT_6ParamsE) ;  /* 0xffffff5802247950 */ /* 0x000fea0003c3ffff */
.L_x_198:
[----:B------:R-:W-:-:S00]  /*a770*/  BRA `(.L_x_198) ;  /* 0xfffffffc00fc7947 */ /* 0x000fc0000383ffff */
[----:B------:R-:W-:-:S00]  /*a780*/  NOP ;  /* 0x0000000000007918 */ /* 0x000fc00000000000 */
[----:B------:R-:W-:-:S00]  /*a790*/  NOP ;  /* 0x0000000000007918 */ /* 0x000fc00000000000 */
[----:B------:R-:W-:-:S00]  /*a7a0*/  NOP ;  /* 0x0000000000007918 */ /* 0x000fc00000000000 */
[----:B------:R-:W-:-:S00]  /*a7b0*/  NOP ;  /* 0x0000000000007918 */ /* 0x000fc00000000000 */
[----:B------:R-:W-:-:S00]  /*a7c0*/  NOP ;  /* 0x0000000000007918 */ /* 0x000fc00000000000 */
[----:B------:R-:W-:-:S00]  /*a7d0*/  NOP ;  /* 0x0000000000007918 */ /* 0x000fc00000000000 */
[----:B------:R-:W-:-:S00]  /*a7e0*/  NOP ;  /* 0x0000000000007918 */ /* 0x000fc00000000000 */
[----:B------:R-:W-:-:S00]  /*a7f0*/  NOP ;  /* 0x0000000000007918 */ /* 0x000fc00000000000 */
.L_x_199:


//--------------------- .nv.global.init           --------------------------
	.section	.nv.global.init,"aw",@progbits
.nv.global.init:
	.type		$str$27,@object
	.size		$str$27,($str$28 - $str$27)
$str$27:
        /*0000*/ 	.byte	0x28, 0x61, 0x64, 0x64, 0x72, 0x65, 0x73, 0x73, 0x20, 0x26, 0x20, 0x6d, 0x61, 0x73, 0x6b, 0x29
        /*0010*/ 	.byte	0x20, 0x3d, 0x3d, 0x20, 0x30, 0x00
	.type		$str$28,@object
	.size		$str$28,($str$26 - $str$28)
$str$28:
        /*0016*/ 	.byte	0x2f, 0x74, 0x6d, 0x70, 0x2f, 0x63, 0x75, 0x74, 0x6c, 0x61, 0x73, 0x73, 0x5f, 0x73, 0x77, 0x65
        /*0026*/ 	.byte	0x65, 0x70, 0x5f, 0x73, 0x72, 0x63, 0x2f, 0x69, 0x6e, 0x63, 0x6c, 0x75, 0x64, 0x65, 0x2f, 0x63
        /*0036*/ 	.byte	0x75, 0x74, 0x65, 0x2f, 0x70, 0x6f, 0x69, 0x6e, 0x74, 0x65, 0x72, 0x5f, 0x66, 0x6c, 0x61, 0x67
        /*0046*/ 	.byte	0x67, 0x65, 0x64, 0x2e, 0x68, 0x70, 0x70, 0x00
	.type		$str$26,@object
	.size		$str$26,($str$25 - $str$26)
$str$26:
        /*004e*/ 	.byte	0x2f, 0x74, 0x6d, 0x70, 0x2f, 0x63, 0x75, 0x74, 0x6c, 0x61, 0x73, 0x73, 0x5f, 0x73, 0x77, 0x65
        /*005e*/ 	.byte	0x65, 0x70, 0x5f, 0x73, 0x72, 0x63, 0x2f, 0x69, 0x6e, 0x63, 0x6c, 0x75, 0x64, 0x65, 0x2f, 0x63
        /*006e*/ 	.byte	0x75, 0x74, 0x65, 0x2f, 0x61, 0x74, 0x6f, 0x6d, 0x2f, 0x63, 0x6f, 0x70, 0x79, 0x5f, 0x74, 0x72
        /*007e*/ 	.byte	0x61, 0x69, 0x74, 0x73, 0x5f, 0x73, 0x6d, 0x31, 0x30, 0x30, 0x2e, 0x68, 0x70, 0x70, 0x00
	.type		$str$25,@object
	.size		$str$25,(__unnamed_1 - $str$25)
$str$25:
        /*008d*/ 	.byte	0x28, 0x28, 0x75, 0x69, 0x6e, 0x74, 0x33, 0x32, 0x5f, 0x74, 0x28, 0x74, 0x68, 0x72, 0x65, 0x61
        /*009d*/ 	.byte	0x64, 0x49, 0x64, 0x78, 0x2e, 0x78, 0x29, 0x20, 0x2f, 0x20, 0x33, 0x32, 0x29, 0x20, 0x25, 0x20
        /*00ad*/ 	.byte	0x34, 0x29, 0x20, 0x3d, 0x3d, 0x20, 0x28, 0x28, 0x28, 0x74, 0x6d, 0x65, 0x6d, 0x5f, 0x61, 0x64
        /*00bd*/ 	.byte	0x64, 0x72, 0x20, 0x3e, 0x3e, 0x20, 0x31, 0x36, 0x29, 0x20, 0x2f, 0x20, 0x33, 0x32, 0x29, 0x20
        /*00cd*/ 	.byte	0x25, 0x20, 0x34, 0x29, 0x00
	.type		__unnamed_1,@object
	.size		__unnamed_1,(__unnamed_2 - __unnamed_1)
__unnamed_1:
        /*00d2*/ 	.byte	0x61, 0x75, 0x74, 0x6f, 0x20, 0x63, 0x75, 0x74, 0x65, 0x3a, 0x3a, 0x61, 0x73, 0x5f, 0x70, 0x6f
        /* <DEDUP_REMOVED lines=24> */
        /*0262*/ 	.byte	0x30, 0x39, 0x36, 0x3e, 0x3e, 0x3e, 0x3e, 0x5d, 0x00
	.type		__unnamed_2,@object
	.size		__unnamed_2,(.L_2 - __unnamed_2)
__unnamed_2:
        /* <DEDUP_REMOVED lines=46> */
        /*054b*/ 	.byte	0x75, 0x74, 0x65, 0x3a, 0x3a, 0x43, 0x3c, 0x30, 0x3e, 0x3e, 0x3e, 0x3e, 0x5d, 0x00
.L_2:


//--------------------- .nv.shared._ZN7cutlass13device_kernelINS_4gemm6kernel13GemmUniversalIN4cute5tupleIJiiiiEEENS1_10collective13CollectiveMmaINS1_35MainloopSm100TmaUmmaWarpSpecializedILi9ELi2ELi4ENS5_IJNS4_1CILi2EEENSA_ILi1EEESC_EEEEENS5_IJNSA_ILi64EEENSA_ILi256EEENSA_ILi32EEEEEENS_10bfloat16_tENS5_IJlSC_lEEESJ_SK_NS4_8TiledMMAINS4_8MMA_AtomIJNS4_20SM100_MMA_F16BF16_SSISJ_SJ_fLi64ELi256ELNS4_4UMMA5MajorE0ELSP_0ELNSO_7ScaleInE0ELSQ_0EEEEEENS4_6LayoutINS5_IJSC_SC_SC_EEENS5_IJNSA_ILi0EEESV_SV_EEEEENS5_IJNS4_10UnderscoreESY_SY_EEEEENS4_13SM90_TMA_LOADENS4_14ComposedLayoutINS4_7SwizzleILi2ELi4ELi3EEENS4_18smem_ptr_flag_bitsILi16EEENST_INS5_IJNSA_ILi8EEESH_EEENS5_IJSH_SC_EEEEEEEvNS4_8identityENS4_23SM90_TMA_LOAD_MULTICASTES1B_vS1C_EENS_8epilogue10collective18CollectiveEpilogueINS1F_23Sm100TmaWarpSpecializedILi4ELi2ELi32ELb1ELb0EEEJSI_NS5_IJNST_ISF_SC_EES1K_EEESJ_SK_SJ_SK_NS1F_6fusion15FusionCallbacksIS1J_NS1M_17LinearCombinationISJ_fSJ_fLNS_15FloatRoundStyleE2EEESI_S1L_JEEENS4_5SM1004TMEM4LOAD26SM100_TMEM_LOAD_16dp256b8xES11_NS12_INS13_ILi3ELi4ELi3EEES16_NST_INS5_IJS17_SF_EEENS5_IJSF_SC_EEEEEEENS4_17SM75_U32x4_LDSM_NENS4_14SM90_TMA_STOREES20_NS4_17SM90_U32x4_STSM_NENS4_39AutoVectorizingCopyWithAssumedAlignmentILi128EEEEEEvvEEEEvNT_6ParamsE --------------------------
	.section	.nv.shared._ZN7cutlass13device_kernelINS_4gemm6kernel13GemmUniversalIN4cute5tupleIJiiiiEEENS1_10collective13CollectiveMmaINS1_35MainloopSm100TmaUmmaWarpSpecializedILi9ELi2ELi4ENS5_IJNS4_1CILi2EEENSA_ILi1EEESC_EEEEENS5_IJNSA_ILi64EEENSA_ILi256EEENSA_ILi32EEEEEENS_10bfloat16_tENS5_IJlSC_lEEESJ_SK_NS4_8TiledMMAINS4_8MMA_AtomIJNS4_20SM100_MMA_F16BF16_SSISJ_SJ_fLi64ELi256ELNS4_4UMMA5MajorE0ELSP_0ELNSO_7ScaleInE0ELSQ_0EEEEEENS4_6LayoutINS5_IJSC_SC_SC_EEENS5_IJNSA_ILi0EEESV_SV_EEEEENS5_IJNS4_10UnderscoreESY_SY_EEEEENS4_13SM90_TMA_LOADENS4_14ComposedLayoutINS4_7SwizzleILi2ELi4ELi3EEENS4_18smem_ptr_flag_bitsILi16EEENST_INS5_IJNSA_ILi8EEESH_EEENS5_IJSH_SC_EEEEEEEvNS4_8identityENS4_23SM90_TMA_LOAD_MULTICASTES1B_vS1C_EENS_8epilogue10collective18CollectiveEpilogueINS1F_23Sm100TmaWarpSpecializedILi4ELi2ELi32ELb1ELb0EEEJSI_NS5_IJNST_ISF_SC_EES1K_EEESJ_SK_SJ_SK_NS1F_6fusion15FusionCallbacksIS1J_NS1M_17LinearCombinationISJ_fSJ_fLNS_15FloatRoundStyleE2EEESI_S1L_JEEENS4_5SM1004TMEM4LOAD26SM100_TMEM_LOAD_16dp256b8xES11_NS12_INS13_ILi3ELi4ELi3EEES16_NST_INS5_IJS17_SF_EEENS5_IJSF_SC_EEEEEEENS4_17SM75_U32x4_LDSM_NENS4_14SM90_TMA_STOREES20_NS4_17SM90_U32x4_STSM_NENS4_39AutoVectorizingCopyWithAssumedAlignmentILi128EEEEEEvvEEEEvNT_6ParamsE,"aw",@nobits
	.sectionflags	@""
	.align	16
	.zero		1024


//--------------------- .nv.shared.reserved.0     --------------------------
	.section	.nv.shared.reserved.0,"aw",@nobits
	.weak		__nv_reservedSMEM_offset_0_alias
	.size		__nv_reservedSMEM_offset_0_alias, 0, 64
	.other		__nv_reservedSMEM_offset_0_alias,@"STO_CUDA_RESERVED_SHARED STV_DEFAULT"
__nv_reservedSMEM_offset_0_alias:
	.zero		0
.nv.shared.reserved.0:
	.zero		64
	.weak		__nv_reservedSMEM_tcgen05_partition
	.type		__nv_reservedSMEM_tcgen05_partition,@object
	.size		__nv_reservedSMEM_tcgen05_partition,(.L_0 - __nv_reservedSMEM_tcgen05_partition)
__nv_reservedSMEM_tcgen05_partition:
	.zero		32
.L_0:


//--------------------- .nv.global                --------------------------
	.section	.nv.global,"aw",@nobits
.nv.global:
	.type		_ZN39_INTERNAL_552c7b6e_4_k_cu_1fbc789b_88564cute1_E,@object
	.size		_ZN39_INTERNAL_552c7b6e_4_k_cu_1fbc789b_88564cute1_E,(_ZN39_INTERNAL_552c7b6e_4_k_cu_1fbc789b_88564cuda3std3__45__cpo6cbeginE - _ZN39_INTERNAL_552c7b6e_4_k_cu_1fbc789b_88564cute1_E)
_ZN39_INTERNAL_552c7b6e_4_k_cu_1fbc789b_88564cute1_E:
	.zero		1
	.type		_ZN39_INTERNAL_552c7b6e_4_k_cu_1fbc789b_88564cuda3std3__45__cpo6cbeginE,@object
	.size		_ZN39_INTERNAL_552c7b6e_4_k_cu_1fbc789b_88564cuda3std3__45__cpo6cbeginE,(_ZN39_INTERNAL_552c7b6e_4_k_cu_1fbc789b_88564cuda3std3__48in_placeE - _ZN39_INTERNAL_552c7b6e_4_k_cu_1fbc789b_88564cuda3std3__45__cpo6cbeginE)
_ZN39_INTERNAL_552c7b6e_4_k_cu_1fbc789b_88564cuda3std3__45__cpo6cbeginE:
	.zero		1
	.type		_ZN39_INTERNAL_552c7b6e_4_k_cu_1fbc789b_88564cuda3std3__48in_placeE,@object
	.size		_ZN39_INTERNAL_552c7b6e_4_k_cu_1fbc789b_88564cuda3std3__48in_placeE,(_ZN39_INTERNAL_552c7b6e_4_k_cu_1fbc789b_88564cuda3std6ranges3__45__cpo9iter_moveE - _ZN39_INTERNAL_552c7b6e_4_k_cu_1fbc789b_88564cuda3std3__48in_placeE)
_ZN39_INTERNAL_552c7b6e_4_k_cu_1fbc789b_88564cuda3std3__48in_placeE:
	.zero		1
	.type		_ZN39_INTERNAL_552c7b6e_4_k_cu_1fbc789b_88564cuda3std6ranges3__45__cpo9iter_moveE,@object
	.size		_ZN39_INTERNAL_552c7b6e_4_k_cu_1fbc789b_88564cuda3std6ranges3__45__cpo9iter_moveE,(_ZN39_INTERNAL_552c7b6e_4_k_cu_1fbc789b_88564cuda3std3__45__cpo5beginE - _ZN39_INTERNAL_552c7b6e_4_k_cu_1fbc789b_88564cuda3std6ranges3__45__cpo9iter_moveE)
_ZN39_INTERNAL_552c7b6e_4_k_cu_1fbc789b_88564cuda3std6ranges3__45__cpo9iter_moveE:
	.zero		1
	.type		_ZN39_INTERNAL_552c7b6e_4_k_cu_1fbc789b_88564cuda3std3__45__cpo5beginE,@object
	.size		_ZN39_INTERNAL_552c7b6e_4_k_cu_1fbc789b_88564cuda3std3__45__cpo5beginE,(_ZN39_INTERNAL_552c7b6e_4_k_cu_1fbc789b_88564cuda3std3__441_GLOBAL__N__552c7b6e_4_k_cu_1fbc789b_88566ignoreE - _ZN39_INTERNAL_552c7b6e_4_k_cu_1fbc789b_88564cuda3std3__45__cpo5beginE)
_ZN39_INTERNAL_552c7b6e_4_k_cu_1fbc789b_88564cuda3std3__45__cpo5beginE:
	.zero		1
	.type		_ZN39_INTERNAL_552c7b6e_4_k_cu_1fbc789b_88564cuda3std3__441_GLOBAL__N__552c7b6e_4_k_cu_1fbc789b_88566ignoreE,@object
	.size		_ZN39_INTERNAL_552c7b6e_4_k_cu_1fbc789b_88564cuda3std3__441_GLOBAL__N__552c7b6e_4_k_cu_1fbc789b_88566ignoreE,(_ZN39_INTERNAL_552c7b6e_4_k_cu_1fbc789b_88564cute7productE - _ZN39_INTERNAL_552c7b6e_4_k_cu_1fbc789b_88564cuda3std3__441_GLOBAL__N__552c7b6e_4_k_cu_1fbc789b_88566ignoreE)
_ZN39_INTERNAL_552c7b6e_4_k_cu_1fbc789b_88564cuda3std3__441_GLOBAL__N__552c7b6e_4_k_cu_1fbc789b_88566ignoreE:
	.zero		1
	.type		_ZN39_INTERNAL_552c7b6e_4_k_cu_1fbc789b_88564cute7productE,@object
	.size		_ZN39_INTERNAL_552c7b6e_4_k_cu_1fbc789b_88564cute7productE,(_ZN39_INTERNAL_552c7b6e_4_k_cu_1fbc789b_88564cuda3std3__45__cpo3endE - _ZN39_INTERNAL_552c7b6e_4_k_cu_1fbc789b_88564cute7productE)
_ZN39_INTERNAL_552c7b6e_4_k_cu_1fbc789b_88564cute7productE:
	.zero		1
	.type		_ZN39_INTERNAL_552c7b6e_4_k_cu_1fbc789b_88564cuda3std3__45__cpo3endE,@object
	.size		_ZN39_INTERNAL_552c7b6e_4_k_cu_1fbc789b_88564cuda3std3__45__cpo3endE,(_ZN39_INTERNAL_552c7b6e_4_k_cu_1fbc789b_88564cuda3std3__419piecewise_constructE - _ZN39_INTERNAL_552c7b6e_4_k_cu_1fbc789b_88564cuda3std3__45__cpo3endE)
_ZN39_INTERNAL_552c7b6e_4_k_cu_1fbc789b_88564cuda3std3__45__cpo3endE:
	.zero		1
	.type		_ZN39_INTERNAL_552c7b6e_4_k_cu_1fbc789b_88564cuda3std3__419piecewise_constructE,@object
	.size		_ZN39_INTERNAL_552c7b6e_4_k_cu_1fbc789b_88564cuda3std3__419piecewise_constructE,(_ZN39_INTERNAL_552c7b6e_4_k_cu_1fbc789b_88564cuda3std3__45__cpo4cendE - _ZN39_INTERNAL_552c7b6e_4_k_cu_1fbc789b_88564cuda3std3__419piecewise_constructE)
_ZN39_INTERNAL_552c7b6e_4_k_cu_1fbc789b_88564cuda3std3__419piecewise_constructE:
	.zero		1
	.type		_ZN39_INTERNAL_552c7b6e_4_k_cu_1fbc789b_88564cuda3std3__45__cpo4cendE,@object
	.size		_ZN39_INTERNAL_552c7b6e_4_k_cu_1fbc789b_88564cuda3std3__45__cpo4cendE,(_ZN39_INTERNAL_552c7b6e_4_k_cu_1fbc789b_88564cuda3std6ranges3__45__cpo4swapE - _ZN39_INTERNAL_552c7b6e_4_k_cu_1fbc789b_88564cuda3std3__45__cpo4cendE)
_ZN39_INTERNAL_552c7b6e_4_k_cu_1fbc789b_88564cuda3std3__45__cpo4cendE:
	.zero		1
	.type		_ZN39_INTERNAL_552c7b6e_4_k_cu_1fbc789b_88564cuda3std6ranges3__45__cpo4swapE,@object
	.size		_ZN39_INTERNAL_552c7b6e_4_k_cu_1fbc789b_88564cuda3std6ranges3__45__cpo4swapE,(.L_10 - _ZN39_INTERNAL_552c7b6e_4_k_cu_1fbc789b_88564cuda3std6ranges3__45__cpo4swapE)
_ZN39_INTERNAL_552c7b6e_4_k_cu_1fbc789b_88564cuda3std6ranges3__45__cpo4swapE:
	.zero		1
.L_10:


//--------------------- .nv.constant0._ZN7cutlass13device_kernelINS_4gemm6kernel13GemmUniversalIN4cute5tupleIJiiiiEEENS1_10collective13CollectiveMmaINS1_35MainloopSm100TmaUmmaWarpSpecializedILi9ELi2ELi4ENS5_IJNS4_1CILi2EEENSA_ILi1EEESC_EEEEENS5_IJNSA_ILi64EEENSA_ILi256EEENSA_ILi32EEEEEENS_10bfloat16_tENS5_IJlSC_lEEESJ_SK_NS4_8TiledMMAINS4_8MMA_AtomIJNS4_20SM100_MMA_F16BF16_SSISJ_SJ_fLi64ELi256ELNS4_4UMMA5MajorE0ELSP_0ELNSO_7ScaleInE0ELSQ_0EEEEEENS4_6LayoutINS5_IJSC_SC_SC_EEENS5_IJNSA_ILi0EEESV_SV_EEEEENS5_IJNS4_10UnderscoreESY_SY_EEEEENS4_13SM90_TMA_LOADENS4_14ComposedLayoutINS4_7SwizzleILi2ELi4ELi3EEENS4_18smem_ptr_flag_bitsILi16EEENST_INS5_IJNSA_ILi8EEESH_EEENS5_IJSH_SC_EEEEEEEvNS4_8identityENS4_23SM90_TMA_LOAD_MULTICASTES1B_vS1C_EENS_8epilogue10collective18CollectiveEpilogueINS1F_23Sm100TmaWarpSpecializedILi4ELi2ELi32ELb1ELb0EEEJSI_NS5_IJNST_ISF_SC_EES1K_EEESJ_SK_SJ_SK_NS1F_6fusion15FusionCallbacksIS1J_NS1M_17LinearCombinationISJ_fSJ_fLNS_15FloatRoundStyleE2EEESI_S1L_JEEENS4_5SM1004TMEM4LOAD26SM100_TMEM_LOAD_16dp256b8xES11_NS12_INS13_ILi3ELi4ELi3EEES16_NST_INS5_IJS17_SF_EEENS5_IJSF_SC_EEEEEEENS4_17SM75_U32x4_LDSM_NENS4_14SM90_TMA_STOREES20_NS4_17SM90_U32x4_STSM_NENS4_39AutoVectorizingCopyWithAssumedAlignmentILi128EEEEEEvvEEEEvNT_6ParamsE --------------------------
	.section	.nv.constant0._ZN7cutlass13device_kernelINS_4gemm6kernel13GemmUniversalIN4cute5tupleIJiiiiEEENS1_10collective13CollectiveMmaINS1_35MainloopSm100TmaUmmaWarpSpecializedILi9ELi2ELi4ENS5_IJNS4_1CILi2EEENSA_ILi1EEESC_EEEEENS5_IJNSA_ILi64EEENSA_ILi256EEENSA_ILi32EEEEEENS_10bfloat16_tENS5_IJlSC_lEEESJ_SK_NS4_8TiledMMAINS4_8MMA_AtomIJNS4_20SM100_MMA_F16BF16_SSISJ_SJ_fLi64ELi256ELNS4_4UMMA5MajorE0ELSP_0ELNSO_7ScaleInE0ELSQ_0EEEEEENS4_6LayoutINS5_IJSC_SC_SC_EEENS5_IJNSA_ILi0EEESV_SV_EEEEENS5_IJNS4_10UnderscoreESY_SY_EEEEENS4_13SM90_TMA_LOADENS4_14ComposedLayoutINS4_7SwizzleILi2ELi4ELi3EEENS4_18smem_ptr_flag_bitsILi16EEENST_INS5_IJNSA_ILi8EEESH_EEENS5_IJSH_SC_EEEEEEEvNS4_8identityENS4_23SM90_TMA_LOAD_MULTICASTES1B_vS1C_EENS_8epilogue10collective18CollectiveEpilogueINS1F_23Sm100TmaWarpSpecializedILi4ELi2ELi32ELb1ELb0EEEJSI_NS5_IJNST_ISF_SC_EES1K_EEESJ_SK_SJ_SK_NS1F_6fusion15FusionCallbacksIS1J_NS1M_17LinearCombinationISJ_fSJ_fLNS_15FloatRoundStyleE2EEESI_S1L_JEEENS4_5SM1004TMEM4LOAD26SM100_TMEM_LOAD_16dp256b8xES11_NS12_INS13_ILi3ELi4ELi3EEES16_NST_INS5_IJS17_SF_EEENS5_IJSF_SC_EEEEEEENS4_17SM75_U32x4_LDSM_NENS4_14SM90_TMA_STOREES20_NS4_17SM90_U32x4_STSM_NENS4_39AutoVectorizingCopyWithAssumedAlignmentILi128EEEEEEvvEEEEvNT_6ParamsE,"a",@progbits
	.sectionflags	@""
	.align	4
.nv.constant0._ZN7cutlass13device_kernelINS_4gemm6kernel13GemmUniversalIN4cute5tupleIJiiiiEEENS1_10collective13CollectiveMmaINS1_35MainloopSm100TmaUmmaWarpSpecializedILi9ELi2ELi4ENS5_IJNS4_1CILi2EEENSA_ILi1EEESC_EEEEENS5_IJNSA_ILi64EEENSA_ILi256EEENSA_ILi32EEEEEENS_10bfloat16_tENS5_IJlSC_lEEESJ_SK_NS4_8TiledMMAINS4_8MMA_AtomIJNS4_20SM100_MMA_F16BF16_SSISJ_SJ_fLi64ELi256ELNS4_4UMMA5MajorE0ELSP_0ELNSO_7ScaleInE0ELSQ_0EEEEEENS4_6LayoutINS5_IJSC_SC_SC_EEENS5_IJNSA_ILi0EEESV_SV_EEEEENS5_IJNS4_10UnderscoreESY_SY_EEEEENS4_13SM90_TMA_LOADENS4_14ComposedLayoutINS4_7SwizzleILi2ELi4ELi3EEENS4_18smem_ptr_flag_bitsILi16EEENST_INS5_IJNSA_ILi8EEESH_EEENS5_IJSH_SC_EEEEEEEvNS4_8identityENS4_23SM90_TMA_LOAD_MULTICASTES1B_vS1C_EENS_8epilogue10collective18CollectiveEpilogueINS1F_23Sm100TmaWarpSpecializedILi4ELi2ELi32ELb1ELb0EEEJSI_NS5_IJNST_ISF_SC_EES1K_EEESJ_SK_SJ_SK_NS1F_6fusion15FusionCallbacksIS1J_NS1M_17LinearCombinationISJ_fSJ_fLNS_15FloatRoundStyleE2EEESI_S1L_JEEENS4_5SM1004TMEM4LOAD26SM100_TMEM_LOAD_16dp256b8xES11_NS12_INS13_ILi3ELi4ELi3EEES16_NST_INS5_IJS17_SF_EEENS5_IJSF_SC_EEEEEEENS4_17SM75_U32x4_LDSM_NENS4_14SM90_TMA_STOREES20_NS4_17SM90_U32x4_STSM_NENS4_39AutoVectorizingCopyWithAssumedAlignmentILi128EEEEEEvvEEEEvNT_6ParamsE:
	.zero		2944


//--------------------- SYMBOLS --------------------------

	.type		.nv.reservedSmem.offset0,@object
	.size		.nv.reservedSmem.offset0,0x4
	.type		.nv.reservedSmem.cap,@object
	.size		.nv.reservedSmem.cap,0x4
	.type		__assertfail,@function
